//
// Generated by NVIDIA NVVM Compiler
//
// Compiler Build ID: CL-36424714
// Cuda compilation tools, release 13.0, V13.0.88
// Based on NVVM 20.0.0
//

.version 9.0
.target sm_100
.address_size 64

	// .globl	_Z30GPU_5loop_contraction_kernel_0PmS_S_S_S_S_PdS0_S0_S0_mmmmmimmmmmm
.extern .func  (.param .b32 func_retval0) vprintf
(
	.param .b64 vprintf_param_0,
	.param .b64 vprintf_param_1
)
;
.global .align 1 .b8 $str[28] = {77, 101, 109, 111, 114, 121, 32, 97, 108, 108, 111, 99, 97, 116, 105, 111, 110, 32, 102, 97, 105, 108, 117, 114, 101, 32, 10};
.extern .shared .align 16 .b8 buf[];

.visible .entry _Z30GPU_5loop_contraction_kernel_0PmS_S_S_S_S_PdS0_S0_S0_mmmmmimmmmmm(
	.param .u64 .ptr .align 1 _Z30GPU_5loop_contraction_kernel_0PmS_S_S_S_S_PdS0_S0_S0_mmmmmimmmmmm_param_0,
	.param .u64 .ptr .align 1 _Z30GPU_5loop_contraction_kernel_0PmS_S_S_S_S_PdS0_S0_S0_mmmmmimmmmmm_param_1,
	.param .u64 .ptr .align 1 _Z30GPU_5loop_contraction_kernel_0PmS_S_S_S_S_PdS0_S0_S0_mmmmmimmmmmm_param_2,
	.param .u64 .ptr .align 1 _Z30GPU_5loop_contraction_kernel_0PmS_S_S_S_S_PdS0_S0_S0_mmmmmimmmmmm_param_3,
	.param .u64 .ptr .align 1 _Z30GPU_5loop_contraction_kernel_0PmS_S_S_S_S_PdS0_S0_S0_mmmmmimmmmmm_param_4,
	.param .u64 .ptr .align 1 _Z30GPU_5loop_contraction_kernel_0PmS_S_S_S_S_PdS0_S0_S0_mmmmmimmmmmm_param_5,
	.param .u64 .ptr .align 1 _Z30GPU_5loop_contraction_kernel_0PmS_S_S_S_S_PdS0_S0_S0_mmmmmimmmmmm_param_6,
	.param .u64 .ptr .align 1 _Z30GPU_5loop_contraction_kernel_0PmS_S_S_S_S_PdS0_S0_S0_mmmmmimmmmmm_param_7,
	.param .u64 .ptr .align 1 _Z30GPU_5loop_contraction_kernel_0PmS_S_S_S_S_PdS0_S0_S0_mmmmmimmmmmm_param_8,
	.param .u64 .ptr .align 1 _Z30GPU_5loop_contraction_kernel_0PmS_S_S_S_S_PdS0_S0_S0_mmmmmimmmmmm_param_9,
	.param .u64 _Z30GPU_5loop_contraction_kernel_0PmS_S_S_S_S_PdS0_S0_S0_mmmmmimmmmmm_param_10,
	.param .u64 _Z30GPU_5loop_contraction_kernel_0PmS_S_S_S_S_PdS0_S0_S0_mmmmmimmmmmm_param_11,
	.param .u64 _Z30GPU_5loop_contraction_kernel_0PmS_S_S_S_S_PdS0_S0_S0_mmmmmimmmmmm_param_12,
	.param .u64 _Z30GPU_5loop_contraction_kernel_0PmS_S_S_S_S_PdS0_S0_S0_mmmmmimmmmmm_param_13,
	.param .u64 _Z30GPU_5loop_contraction_kernel_0PmS_S_S_S_S_PdS0_S0_S0_mmmmmimmmmmm_param_14,
	.param .u32 _Z30GPU_5loop_contraction_kernel_0PmS_S_S_S_S_PdS0_S0_S0_mmmmmimmmmmm_param_15,
	.param .u64 _Z30GPU_5loop_contraction_kernel_0PmS_S_S_S_S_PdS0_S0_S0_mmmmmimmmmmm_param_16,
	.param .u64 _Z30GPU_5loop_contraction_kernel_0PmS_S_S_S_S_PdS0_S0_S0_mmmmmimmmmmm_param_17,
	.param .u64 _Z30GPU_5loop_contraction_kernel_0PmS_S_S_S_S_PdS0_S0_S0_mmmmmimmmmmm_param_18,
	.param .u64 _Z30GPU_5loop_contraction_kernel_0PmS_S_S_S_S_PdS0_S0_S0_mmmmmimmmmmm_param_19,
	.param .u64 _Z30GPU_5loop_contraction_kernel_0PmS_S_S_S_S_PdS0_S0_S0_mmmmmimmmmmm_param_20,
	.param .u64 _Z30GPU_5loop_contraction_kernel_0PmS_S_S_S_S_PdS0_S0_S0_mmmmmimmmmmm_param_21
)
{
	.reg .pred 	%p<38>;
	.reg .b32 	%r<12>;
	.reg .b64 	%rd<171>;
	.reg .b64 	%fd<26>;

	ld.param.u64 	%rd78, [_Z30GPU_5loop_contraction_kernel_0PmS_S_S_S_S_PdS0_S0_S0_mmmmmimmmmmm_param_0];
	ld.param.u64 	%rd79, [_Z30GPU_5loop_contraction_kernel_0PmS_S_S_S_S_PdS0_S0_S0_mmmmmimmmmmm_param_1];
	ld.param.u64 	%rd80, [_Z30GPU_5loop_contraction_kernel_0PmS_S_S_S_S_PdS0_S0_S0_mmmmmimmmmmm_param_2];
	ld.param.u64 	%rd81, [_Z30GPU_5loop_contraction_kernel_0PmS_S_S_S_S_PdS0_S0_S0_mmmmmimmmmmm_param_3];
	ld.param.u64 	%rd82, [_Z30GPU_5loop_contraction_kernel_0PmS_S_S_S_S_PdS0_S0_S0_mmmmmimmmmmm_param_4];
	ld.param.u64 	%rd89, [_Z30GPU_5loop_contraction_kernel_0PmS_S_S_S_S_PdS0_S0_S0_mmmmmimmmmmm_param_7];
	ld.param.u64 	%rd90, [_Z30GPU_5loop_contraction_kernel_0PmS_S_S_S_S_PdS0_S0_S0_mmmmmimmmmmm_param_8];
	ld.param.u64 	%rd91, [_Z30GPU_5loop_contraction_kernel_0PmS_S_S_S_S_PdS0_S0_S0_mmmmmimmmmmm_param_9];
	ld.param.u64 	%rd85, [_Z30GPU_5loop_contraction_kernel_0PmS_S_S_S_S_PdS0_S0_S0_mmmmmimmmmmm_param_13];
	ld.param.u64 	%rd86, [_Z30GPU_5loop_contraction_kernel_0PmS_S_S_S_S_PdS0_S0_S0_mmmmmimmmmmm_param_14];
	ld.param.u64 	%rd92, [_Z30GPU_5loop_contraction_kernel_0PmS_S_S_S_S_PdS0_S0_S0_mmmmmimmmmmm_param_17];
	ld.param.u64 	%rd87, [_Z30GPU_5loop_contraction_kernel_0PmS_S_S_S_S_PdS0_S0_S0_mmmmmimmmmmm_param_20];
	cvta.to.global.u64 	%rd1, %rd91;
	cvta.to.global.u64 	%rd2, %rd90;
	cvta.to.global.u64 	%rd3, %rd89;
	mov.u32 	%r2, %ctaid.x;
	mov.u32 	%r3, %ntid.x;
	mov.u32 	%r4, %tid.x;
	mad.lo.s32 	%r5, %r2, %r3, %r4;
	cvt.u64.u32 	%rd4, %r5;
	add.s64 	%rd5, %rd92, -1;
	setp.eq.s64 	%p4, %rd5, 0;
	mov.pred 	%p37, 0;
	mov.b64 	%rd152, -1;
	@%p4 bra 	$L__BB0_7;
	cvta.to.global.u64 	%rd6, %rd80;
	mov.b64 	%rd151, 0;
$L__BB0_2:
	shl.b64 	%rd94, %rd151, 3;
	add.s64 	%rd8, %rd6, %rd94;
	ld.global.u64 	%rd95, [%rd8];
	setp.gt.u64 	%p5, %rd95, %rd4;
	@%p5 bra 	$L__BB0_4;
	ld.global.u64 	%rd96, [%rd8+8];
	setp.gt.u64 	%p6, %rd96, %rd4;
	@%p6 bra 	$L__BB0_5;
$L__BB0_4:
	add.s64 	%rd151, %rd151, 1;
	setp.eq.s64 	%p10, %rd151, %rd5;
	@%p10 bra 	$L__BB0_7;
	bra.uni 	$L__BB0_2;
$L__BB0_5:
	setp.lt.s64 	%p8, %rd151, 0;
	mov.u64 	%rd152, %rd151;
	@%p8 bra 	$L__BB0_7;
	cvta.to.global.u64 	%rd97, %rd78;
	ld.global.u64 	%rd98, [%rd97+8];
	setp.lt.u64 	%p37, %rd151, %rd98;
	mov.u64 	%rd152, %rd151;
$L__BB0_7:
	setp.le.u64 	%p11, %rd87, %rd4;
	not.pred 	%p12, %p37;
	or.pred  	%p13, %p11, %p12;
	@%p13 bra 	$L__BB0_45;
	cvta.to.global.u64 	%rd100, %rd82;
	shl.b64 	%rd101, %rd4, 3;
	add.s64 	%rd11, %rd100, %rd101;
	ld.global.u64 	%rd153, [%rd11];
	ld.global.u64 	%rd102, [%rd11+8];
	setp.ge.u64 	%p14, %rd153, %rd102;
	@%p14 bra 	$L__BB0_45;
	cvta.to.global.u64 	%rd103, %rd79;
	shl.b64 	%rd104, %rd152, 3;
	add.s64 	%rd13, %rd103, %rd104;
	cvta.to.global.u64 	%rd105, %rd81;
	add.s64 	%rd14, %rd105, %rd101;
	setp.eq.s64 	%p15, %rd85, 0;
	setp.eq.s64 	%p16, %rd86, 0;
	or.pred  	%p17, %p15, %p16;
	@%p17 bra 	$L__BB0_45;
$L__BB0_11:
	ld.param.u32 	%r6, [_Z30GPU_5loop_contraction_kernel_0PmS_S_S_S_S_PdS0_S0_S0_mmmmmimmmmmm_param_15];
	ld.param.u64 	%rd150, [_Z30GPU_5loop_contraction_kernel_0PmS_S_S_S_S_PdS0_S0_S0_mmmmmimmmmmm_param_6];
	ld.param.u64 	%rd149, [_Z30GPU_5loop_contraction_kernel_0PmS_S_S_S_S_PdS0_S0_S0_mmmmmimmmmmm_param_5];
	cvta.to.global.u64 	%rd108, %rd149;
	shl.b64 	%rd109, %rd153, 3;
	add.s64 	%rd110, %rd108, %rd109;
	cvta.to.global.u64 	%rd111, %rd150;
	add.s64 	%rd112, %rd111, %rd109;
	ld.global.f64 	%fd1, [%rd112];
	ld.global.u64 	%rd18, [%rd110];
	ld.global.u64 	%rd19, [%rd14];
	ld.global.u64 	%rd113, [%rd13];
	mul.lo.s64 	%rd20, %rd113, %rd85;
	mul.lo.s64 	%rd21, %rd19, %rd85;
	mul.lo.s64 	%rd22, %rd18, %rd86;
	setp.eq.s32 	%p18, %r6, 0;
	@%p18 bra 	$L__BB0_20;
	ld.param.u32 	%r7, [_Z30GPU_5loop_contraction_kernel_0PmS_S_S_S_S_PdS0_S0_S0_mmmmmimmmmmm_param_15];
	setp.eq.s32 	%p19, %r7, 1;
	@%p19 bra 	$L__BB0_26;
	ld.param.u32 	%r8, [_Z30GPU_5loop_contraction_kernel_0PmS_S_S_S_S_PdS0_S0_S0_mmmmmimmmmmm_param_15];
	setp.ne.s32 	%p20, %r8, 2;
	@%p20 bra 	$L__BB0_32;
	mul.lo.s64 	%rd23, %rd18, %rd85;
	mul.lo.s64 	%rd24, %rd19, %rd86;
	mov.b64 	%rd162, 0;
$L__BB0_15:
	add.s64 	%rd116, %rd162, %rd20;
	add.s64 	%rd117, %rd162, %rd23;
	mul.lo.s64 	%rd52, %rd117, %rd86;
	shl.b64 	%rd118, %rd116, 3;
	add.s64 	%rd53, %rd3, %rd118;
	mov.b64 	%rd163, 0;
$L__BB0_16:
	add.s64 	%rd169, %rd163, %rd24;
	add.s64 	%rd170, %rd163, %rd52;
	shl.b64 	%rd119, %rd170, 3;
	add.s64 	%rd57, %rd1, %rd119;
	ld.global.f64 	%fd6, [%rd53];
	mul.f64 	%fd7, %fd1, %fd6;
	shl.b64 	%rd120, %rd169, 3;
	add.s64 	%rd121, %rd2, %rd120;
	ld.global.f64 	%fd8, [%rd121];
	mul.f64 	%fd4, %fd7, %fd8;
	ld.global.u64 	%rd164, [%rd57];
$L__BB0_17:
	mov.b64 	%fd9, %rd164;
	add.f64 	%fd10, %fd4, %fd9;
	mov.b64 	%rd122, %fd10;
	atom.relaxed.global.cas.b64 	%rd60, [%rd57], %rd164, %rd122;
	setp.ne.s64 	%p21, %rd164, %rd60;
	mov.u64 	%rd164, %rd60;
	@%p21 bra 	$L__BB0_17;
	add.s64 	%rd163, %rd163, 1;
	setp.ne.s64 	%p22, %rd163, %rd86;
	@%p22 bra 	$L__BB0_16;
	add.s64 	%rd162, %rd162, 1;
	setp.eq.s64 	%p23, %rd162, %rd85;
	@%p23 bra 	$L__BB0_44;
	bra.uni 	$L__BB0_15;
$L__BB0_20:
	mov.b64 	%rd156, 0;
$L__BB0_21:
	add.s64 	%rd134, %rd156, %rd21;
	add.s64 	%rd135, %rd156, %rd20;
	mul.lo.s64 	%rd28, %rd135, %rd86;
	shl.b64 	%rd136, %rd134, 3;
	add.s64 	%rd29, %rd3, %rd136;
	mov.b64 	%rd157, 0;
$L__BB0_22:
	add.s64 	%rd169, %rd157, %rd22;
	add.s64 	%rd170, %rd157, %rd28;
	shl.b64 	%rd137, %rd170, 3;
	add.s64 	%rd33, %rd1, %rd137;
	ld.global.f64 	%fd16, [%rd29];
	mul.f64 	%fd17, %fd1, %fd16;
	shl.b64 	%rd138, %rd169, 3;
	add.s64 	%rd139, %rd2, %rd138;
	ld.global.f64 	%fd18, [%rd139];
	mul.f64 	%fd2, %fd17, %fd18;
	ld.global.u64 	%rd158, [%rd33];
$L__BB0_23:
	mov.b64 	%fd19, %rd158;
	add.f64 	%fd20, %fd2, %fd19;
	mov.b64 	%rd140, %fd20;
	atom.relaxed.global.cas.b64 	%rd36, [%rd33], %rd158, %rd140;
	setp.ne.s64 	%p27, %rd158, %rd36;
	mov.u64 	%rd158, %rd36;
	@%p27 bra 	$L__BB0_23;
	add.s64 	%rd157, %rd157, 1;
	setp.ne.s64 	%p28, %rd157, %rd86;
	@%p28 bra 	$L__BB0_22;
	add.s64 	%rd156, %rd156, 1;
	setp.eq.s64 	%p29, %rd156, %rd85;
	@%p29 bra 	$L__BB0_44;
	bra.uni 	$L__BB0_21;
$L__BB0_26:
	mov.b64 	%rd159, 0;
$L__BB0_27:
	add.s64 	%rd125, %rd159, %rd20;
	add.s64 	%rd126, %rd159, %rd21;
	mul.lo.s64 	%rd40, %rd126, %rd86;
	shl.b64 	%rd127, %rd125, 3;
	add.s64 	%rd41, %rd3, %rd127;
	mov.b64 	%rd160, 0;
$L__BB0_28:
	add.s64 	%rd169, %rd160, %rd22;
	add.s64 	%rd170, %rd160, %rd40;
	shl.b64 	%rd128, %rd170, 3;
	add.s64 	%rd45, %rd1, %rd128;
	ld.global.f64 	%fd11, [%rd41];
	mul.f64 	%fd12, %fd1, %fd11;
	shl.b64 	%rd129, %rd169, 3;
	add.s64 	%rd130, %rd2, %rd129;
	ld.global.f64 	%fd13, [%rd130];
	mul.f64 	%fd3, %fd12, %fd13;
	ld.global.u64 	%rd161, [%rd45];
$L__BB0_29:
	mov.b64 	%fd14, %rd161;
	add.f64 	%fd15, %fd3, %fd14;
	mov.b64 	%rd131, %fd15;
	atom.relaxed.global.cas.b64 	%rd48, [%rd45], %rd161, %rd131;
	setp.ne.s64 	%p24, %rd161, %rd48;
	mov.u64 	%rd161, %rd48;
	@%p24 bra 	$L__BB0_29;
	add.s64 	%rd160, %rd160, 1;
	setp.ne.s64 	%p25, %rd160, %rd86;
	@%p25 bra 	$L__BB0_28;
	add.s64 	%rd159, %rd159, 1;
	setp.eq.s64 	%p26, %rd159, %rd85;
	@%p26 bra 	$L__BB0_44;
	bra.uni 	$L__BB0_27;
$L__BB0_32:
	shl.b64 	%rd142, %rd170, 3;
	add.s64 	%rd25, %rd1, %rd142;
	shl.b64 	%rd143, %rd169, 3;
	add.s64 	%rd26, %rd2, %rd143;
	mov.b64 	%rd165, 0;
$L__BB0_33:
	ld.param.u32 	%r9, [_Z30GPU_5loop_contraction_kernel_0PmS_S_S_S_S_PdS0_S0_S0_mmmmmimmmmmm_param_15];
	mov.b64 	%rd166, 0;
	setp.eq.s32 	%p30, %r9, 2;
	@%p30 bra 	$L__BB0_38;
	ld.param.u32 	%r10, [_Z30GPU_5loop_contraction_kernel_0PmS_S_S_S_S_PdS0_S0_S0_mmmmmimmmmmm_param_15];
	setp.eq.s32 	%p31, %r10, 1;
	@%p31 bra 	$L__BB0_37;
	ld.param.u32 	%r11, [_Z30GPU_5loop_contraction_kernel_0PmS_S_S_S_S_PdS0_S0_S0_mmmmmimmmmmm_param_15];
	setp.ne.s32 	%p32, %r11, 0;
	@%p32 bra 	$L__BB0_39;
	add.s64 	%rd166, %rd165, %rd21;
	bra.uni 	$L__BB0_39;
$L__BB0_37:
	add.s64 	%rd166, %rd165, %rd20;
	bra.uni 	$L__BB0_39;
$L__BB0_38:
	add.s64 	%rd166, %rd165, %rd20;
$L__BB0_39:
	shl.b64 	%rd146, %rd166, 3;
	add.s64 	%rd68, %rd3, %rd146;
	mov.b64 	%rd167, 0;
$L__BB0_40:
	ld.global.f64 	%fd21, [%rd68];
	mul.f64 	%fd22, %fd1, %fd21;
	ld.global.f64 	%fd23, [%rd26];
	mul.f64 	%fd5, %fd22, %fd23;
	ld.global.u64 	%rd168, [%rd25];
$L__BB0_41:
	mov.b64 	%fd24, %rd168;
	add.f64 	%fd25, %fd5, %fd24;
	mov.b64 	%rd147, %fd25;
	atom.relaxed.global.cas.b64 	%rd72, [%rd25], %rd168, %rd147;
	setp.ne.s64 	%p33, %rd168, %rd72;
	mov.u64 	%rd168, %rd72;
	@%p33 bra 	$L__BB0_41;
	add.s64 	%rd167, %rd167, 1;
	setp.ne.s64 	%p34, %rd167, %rd86;
	@%p34 bra 	$L__BB0_40;
	add.s64 	%rd165, %rd165, 1;
	setp.ne.s64 	%p35, %rd165, %rd85;
	@%p35 bra 	$L__BB0_33;
$L__BB0_44:
	add.s64 	%rd153, %rd153, 1;
	ld.global.u64 	%rd148, [%rd11+8];
	setp.lt.u64 	%p36, %rd153, %rd148;
	@%p36 bra 	$L__BB0_11;
$L__BB0_45:
	ret;

}
	// .globl	_Z19contractionKernel_4PmS_S_S_S_S_PdS0_S0_S0_mmmmmiS0_
.visible .entry _Z19contractionKernel_4PmS_S_S_S_S_PdS0_S0_S0_mmmmmiS0_(
	.param .u64 .ptr .align 1 _Z19contractionKernel_4PmS_S_S_S_S_PdS0_S0_S0_mmmmmiS0__param_0,
	.param .u64 .ptr .align 1 _Z19contractionKernel_4PmS_S_S_S_S_PdS0_S0_S0_mmmmmiS0__param_1,
	.param .u64 .ptr .align 1 _Z19contractionKernel_4PmS_S_S_S_S_PdS0_S0_S0_mmmmmiS0__param_2,
	.param .u64 .ptr .align 1 _Z19contractionKernel_4PmS_S_S_S_S_PdS0_S0_S0_mmmmmiS0__param_3,
	.param .u64 .ptr .align 1 _Z19contractionKernel_4PmS_S_S_S_S_PdS0_S0_S0_mmmmmiS0__param_4,
	.param .u64 .ptr .align 1 _Z19contractionKernel_4PmS_S_S_S_S_PdS0_S0_S0_mmmmmiS0__param_5,
	.param .u64 .ptr .align 1 _Z19contractionKernel_4PmS_S_S_S_S_PdS0_S0_S0_mmmmmiS0__param_6,
	.param .u64 .ptr .align 1 _Z19contractionKernel_4PmS_S_S_S_S_PdS0_S0_S0_mmmmmiS0__param_7,
	.param .u64 .ptr .align 1 _Z19contractionKernel_4PmS_S_S_S_S_PdS0_S0_S0_mmmmmiS0__param_8,
	.param .u64 .ptr .align 1 _Z19contractionKernel_4PmS_S_S_S_S_PdS0_S0_S0_mmmmmiS0__param_9,
	.param .u64 _Z19contractionKernel_4PmS_S_S_S_S_PdS0_S0_S0_mmmmmiS0__param_10,
	.param .u64 _Z19contractionKernel_4PmS_S_S_S_S_PdS0_S0_S0_mmmmmiS0__param_11,
	.param .u64 _Z19contractionKernel_4PmS_S_S_S_S_PdS0_S0_S0_mmmmmiS0__param_12,
	.param .u64 _Z19contractionKernel_4PmS_S_S_S_S_PdS0_S0_S0_mmmmmiS0__param_13,
	.param .u64 _Z19contractionKernel_4PmS_S_S_S_S_PdS0_S0_S0_mmmmmiS0__param_14,
	.param .u32 _Z19contractionKernel_4PmS_S_S_S_S_PdS0_S0_S0_mmmmmiS0__param_15,
	.param .u64 .ptr .align 1 _Z19contractionKernel_4PmS_S_S_S_S_PdS0_S0_S0_mmmmmiS0__param_16
)
{
	.reg .pred 	%p<32>;
	.reg .b32 	%r<10>;
	.reg .b64 	%rd<152>;
	.reg .b64 	%fd<21>;

	ld.param.u64 	%rd60, [_Z19contractionKernel_4PmS_S_S_S_S_PdS0_S0_S0_mmmmmiS0__param_0];
	ld.param.u64 	%rd61, [_Z19contractionKernel_4PmS_S_S_S_S_PdS0_S0_S0_mmmmmiS0__param_1];
	ld.param.u64 	%rd70, [_Z19contractionKernel_4PmS_S_S_S_S_PdS0_S0_S0_mmmmmiS0__param_2];
	ld.param.u64 	%rd62, [_Z19contractionKernel_4PmS_S_S_S_S_PdS0_S0_S0_mmmmmiS0__param_3];
	ld.param.u64 	%rd63, [_Z19contractionKernel_4PmS_S_S_S_S_PdS0_S0_S0_mmmmmiS0__param_4];
	ld.param.u64 	%rd71, [_Z19contractionKernel_4PmS_S_S_S_S_PdS0_S0_S0_mmmmmiS0__param_7];
	ld.param.u64 	%rd72, [_Z19contractionKernel_4PmS_S_S_S_S_PdS0_S0_S0_mmmmmiS0__param_9];
	ld.param.u64 	%rd67, [_Z19contractionKernel_4PmS_S_S_S_S_PdS0_S0_S0_mmmmmiS0__param_13];
	ld.param.u64 	%rd68, [_Z19contractionKernel_4PmS_S_S_S_S_PdS0_S0_S0_mmmmmiS0__param_14];
	ld.param.u32 	%r3, [_Z19contractionKernel_4PmS_S_S_S_S_PdS0_S0_S0_mmmmmiS0__param_15];
	ld.param.u64 	%rd69, [_Z19contractionKernel_4PmS_S_S_S_S_PdS0_S0_S0_mmmmmiS0__param_16];
	cvta.to.global.u64 	%rd1, %rd72;
	cvta.to.global.u64 	%rd2, %rd71;
	cvta.to.global.u64 	%rd3, %rd69;
	cvta.to.global.u64 	%rd4, %rd70;
	mov.u32 	%r1, %ctaid.x;
	mov.u32 	%r4, %ntid.x;
	mov.u32 	%r2, %tid.x;
	mad.lo.s32 	%r5, %r1, %r4, %r2;
	cvt.u64.u32 	%rd5, %r5;
	setp.gt.u32 	%p2, %r3, 1;
	@%p2 bra 	$L__BB1_44;
	cvta.to.global.u64 	%rd73, %rd60;
	ld.global.u64 	%rd6, [%rd73+8];
	shl.b64 	%rd74, %rd6, 3;
	add.s64 	%rd75, %rd4, %rd74;
	ld.global.u64 	%rd76, [%rd75];
	setp.le.u64 	%p3, %rd76, %rd5;
	setp.eq.s64 	%p4, %rd6, 0;
	or.pred  	%p5, %p3, %p4;
	@%p5 bra 	$L__BB1_44;
	mov.b64 	%rd138, 0;
$L__BB1_3:
	shl.b64 	%rd78, %rd138, 3;
	add.s64 	%rd8, %rd4, %rd78;
	ld.global.u64 	%rd79, [%rd8];
	setp.gt.u64 	%p6, %rd79, %rd5;
	@%p6 bra 	$L__BB1_5;
	ld.global.u64 	%rd80, [%rd8+8];
	setp.gt.u64 	%p7, %rd80, %rd5;
	@%p7 bra 	$L__BB1_6;
$L__BB1_5:
	add.s64 	%rd138, %rd138, 1;
	setp.lt.u64 	%p31, %rd138, %rd6;
	@%p31 bra 	$L__BB1_3;
	bra.uni 	$L__BB1_44;
$L__BB1_6:
	setp.lt.s64 	%p8, %rd138, 0;
	setp.ge.u64 	%p9, %rd138, %rd6;
	or.pred  	%p10, %p8, %p9;
	@%p10 bra 	$L__BB1_44;
	cvta.to.global.u64 	%rd81, %rd61;
	shl.b64 	%rd82, %rd138, 3;
	add.s64 	%rd10, %rd81, %rd82;
	cvta.to.global.u64 	%rd83, %rd62;
	shl.b64 	%rd84, %rd5, 3;
	add.s64 	%rd11, %rd83, %rd84;
	setp.ne.s64 	%p11, %rd69, 0;
	@%p11 bra 	$L__BB1_10;
	or.b32  	%r7, %r1, %r2;
	setp.ne.s32 	%p30, %r7, 0;
	@%p30 bra 	$L__BB1_44;
	mov.u64 	%rd133, $str;
	cvta.global.u64 	%rd134, %rd133;
	{ // callseq 0, 0
	.param .b64 param0;
	st.param.b64 	[param0], %rd134;
	.param .b64 param1;
	st.param.b64 	[param1], 0;
	.param .b32 retval0;
	call.uni (retval0), 
	vprintf, 
	(
	param0, 
	param1
	);
	ld.param.b32 	%r8, [retval0];
	} // callseq 0
	bra.uni 	$L__BB1_44;
$L__BB1_10:
	ld.global.u64 	%rd12, [%rd10];
	ld.global.u64 	%rd13, [%rd11];
	cvta.to.global.u64 	%rd85, %rd63;
	add.s64 	%rd14, %rd85, %rd84;
	ld.global.u64 	%rd145, [%rd14];
	ld.global.u64 	%rd87, [%rd14+8];
	setp.ge.u64 	%p12, %rd145, %rd87;
	@%p12 bra 	$L__BB1_18;
	setp.eq.s64 	%p13, %rd68, 0;
	@%p13 bra 	$L__BB1_18;
	mul.lo.s64 	%rd16, %rd68, %rd5;
$L__BB1_13:
	ld.param.u64 	%rd136, [_Z19contractionKernel_4PmS_S_S_S_S_PdS0_S0_S0_mmmmmiS0__param_6];
	ld.param.u64 	%rd135, [_Z19contractionKernel_4PmS_S_S_S_S_PdS0_S0_S0_mmmmmiS0__param_5];
	cvta.to.global.u64 	%rd89, %rd135;
	shl.b64 	%rd90, %rd145, 3;
	add.s64 	%rd91, %rd89, %rd90;
	cvta.to.global.u64 	%rd92, %rd136;
	add.s64 	%rd93, %rd92, %rd90;
	ld.global.f64 	%fd3, [%rd93];
	ld.global.u64 	%rd94, [%rd91];
	mul.lo.s64 	%rd41, %rd94, %rd68;
	mov.b64 	%rd146, 0;
$L__BB1_14:
	ld.param.u64 	%rd137, [_Z19contractionKernel_4PmS_S_S_S_S_PdS0_S0_S0_mmmmmiS0__param_8];
	add.s64 	%rd95, %rd146, %rd41;
	add.s64 	%rd96, %rd146, %rd16;
	shl.b64 	%rd97, %rd96, 3;
	add.s64 	%rd43, %rd3, %rd97;
	cvta.to.global.u64 	%rd98, %rd137;
	shl.b64 	%rd99, %rd95, 3;
	add.s64 	%rd100, %rd98, %rd99;
	ld.global.f64 	%fd6, [%rd100];
	mul.f64 	%fd4, %fd3, %fd6;
	ld.global.u64 	%rd147, [%rd43];
$L__BB1_15:
	mov.b64 	%fd7, %rd147;
	add.f64 	%fd8, %fd4, %fd7;
	mov.b64 	%rd101, %fd8;
	atom.relaxed.global.cas.b64 	%rd46, [%rd43], %rd147, %rd101;
	setp.ne.s64 	%p14, %rd147, %rd46;
	mov.u64 	%rd147, %rd46;
	@%p14 bra 	$L__BB1_15;
	add.s64 	%rd146, %rd146, 1;
	setp.ne.s64 	%p15, %rd146, %rd68;
	@%p15 bra 	$L__BB1_14;
	add.s64 	%rd145, %rd145, 1;
	ld.global.u64 	%rd102, [%rd14+8];
	setp.lt.u64 	%p16, %rd145, %rd102;
	@%p16 bra 	$L__BB1_13;
$L__BB1_18:
	setp.eq.s64 	%p17, %rd67, 0;
	@%p17 bra 	$L__BB1_44;
	mul.lo.s64 	%rd17, %rd12, %rd67;
	mul.lo.s64 	%rd18, %rd13, %rd67;
	setp.eq.s64 	%p18, %rd68, 0;
	mul.lo.s64 	%rd19, %rd68, %rd5;
	@%p18 bra 	$L__BB1_44;
	and.b32  	%r6, %r3, 1;
	setp.eq.b32 	%p1, %r6, 1;
	not.pred 	%p19, %p1;
	@%p19 bra 	$L__BB1_28;
	@%p19 bra 	$L__BB1_34;
	mov.b64 	%rd142, 0;
$L__BB1_23:
	add.s64 	%rd105, %rd142, %rd17;
	add.s64 	%rd106, %rd142, %rd18;
	mul.lo.s64 	%rd31, %rd106, %rd68;
	shl.b64 	%rd107, %rd105, 3;
	add.s64 	%rd32, %rd2, %rd107;
	mov.b64 	%rd143, 0;
$L__BB1_24:
	add.s64 	%rd108, %rd143, %rd31;
	shl.b64 	%rd109, %rd108, 3;
	add.s64 	%rd34, %rd1, %rd109;
	add.s64 	%rd110, %rd143, %rd19;
	shl.b64 	%rd111, %rd110, 3;
	add.s64 	%rd112, %rd3, %rd111;
	ld.global.f64 	%fd9, [%rd112];
	ld.global.f64 	%fd10, [%rd32];
	mul.f64 	%fd2, %fd9, %fd10;
	ld.global.u64 	%rd144, [%rd34];
$L__BB1_25:
	mov.b64 	%fd11, %rd144;
	add.f64 	%fd12, %fd2, %fd11;
	mov.b64 	%rd113, %fd12;
	atom.relaxed.global.cas.b64 	%rd37, [%rd34], %rd144, %rd113;
	setp.ne.s64 	%p21, %rd144, %rd37;
	mov.u64 	%rd144, %rd37;
	@%p21 bra 	$L__BB1_25;
	add.s64 	%rd143, %rd143, 1;
	setp.ne.s64 	%p22, %rd143, %rd68;
	@%p22 bra 	$L__BB1_24;
	add.s64 	%rd142, %rd142, 1;
	setp.eq.s64 	%p23, %rd142, %rd67;
	@%p23 bra 	$L__BB1_44;
	bra.uni 	$L__BB1_23;
$L__BB1_28:
	mov.b64 	%rd139, 0;
$L__BB1_29:
	add.s64 	%rd116, %rd139, %rd18;
	add.s64 	%rd117, %rd139, %rd17;
	mul.lo.s64 	%rd21, %rd117, %rd68;
	shl.b64 	%rd118, %rd116, 3;
	add.s64 	%rd22, %rd2, %rd118;
	mov.b64 	%rd140, 0;
$L__BB1_30:
	add.s64 	%rd119, %rd140, %rd21;
	shl.b64 	%rd120, %rd119, 3;
	add.s64 	%rd24, %rd1, %rd120;
	add.s64 	%rd121, %rd140, %rd19;
	shl.b64 	%rd122, %rd121, 3;
	add.s64 	%rd123, %rd3, %rd122;
	ld.global.f64 	%fd13, [%rd123];
	ld.global.f64 	%fd14, [%rd22];
	mul.f64 	%fd1, %fd13, %fd14;
	ld.global.u64 	%rd141, [%rd24];
$L__BB1_31:
	mov.b64 	%fd15, %rd141;
	add.f64 	%fd16, %fd1, %fd15;
	mov.b64 	%rd124, %fd16;
	atom.relaxed.global.cas.b64 	%rd27, [%rd24], %rd141, %rd124;
	setp.ne.s64 	%p24, %rd141, %rd27;
	mov.u64 	%rd141, %rd27;
	@%p24 bra 	$L__BB1_31;
	add.s64 	%rd140, %rd140, 1;
	setp.ne.s64 	%p25, %rd140, %rd68;
	@%p25 bra 	$L__BB1_30;
	add.s64 	%rd139, %rd139, 1;
	setp.eq.s64 	%p26, %rd139, %rd67;
	@%p26 bra 	$L__BB1_44;
	bra.uni 	$L__BB1_29;
$L__BB1_34:
	mov.b64 	%rd148, 0;
$L__BB1_35:
	mov.b64 	%rd149, 0;
	@%p1 bra 	$L__BB1_38;
	@%p1 bra 	$L__BB1_39;
	add.s64 	%rd149, %rd148, %rd18;
	bra.uni 	$L__BB1_39;
$L__BB1_38:
	add.s64 	%rd149, %rd148, %rd17;
$L__BB1_39:
	shl.b64 	%rd128, %rd149, 3;
	add.s64 	%rd53, %rd2, %rd128;
	mov.b64 	%rd150, 0;
$L__BB1_40:
	add.s64 	%rd129, %rd150, %rd19;
	shl.b64 	%rd130, %rd129, 3;
	add.s64 	%rd131, %rd3, %rd130;
	ld.global.f64 	%fd17, [%rd131];
	ld.global.f64 	%fd18, [%rd53];
	mul.f64 	%fd5, %fd17, %fd18;
	ld.global.u64 	%rd151, [%rd1];
$L__BB1_41:
	mov.b64 	%fd19, %rd151;
	add.f64 	%fd20, %fd5, %fd19;
	mov.b64 	%rd132, %fd20;
	atom.relaxed.global.cas.b64 	%rd57, [%rd1], %rd151, %rd132;
	setp.ne.s64 	%p27, %rd151, %rd57;
	mov.u64 	%rd151, %rd57;
	@%p27 bra 	$L__BB1_41;
	add.s64 	%rd150, %rd150, 1;
	setp.ne.s64 	%p28, %rd150, %rd68;
	@%p28 bra 	$L__BB1_40;
	add.s64 	%rd148, %rd148, 1;
	setp.ne.s64 	%p29, %rd148, %rd67;
	@%p29 bra 	$L__BB1_35;
$L__BB1_44:
	ret;

}
	// .globl	_Z47contractionKernel_for_second_contraction_part_1PmS_S_S_S_S_PdS0_S0_S0_mmmmmiS0_Pi
.visible .entry _Z47contractionKernel_for_second_contraction_part_1PmS_S_S_S_S_PdS0_S0_S0_mmmmmiS0_Pi(
	.param .u64 .ptr .align 1 _Z47contractionKernel_for_second_contraction_part_1PmS_S_S_S_S_PdS0_S0_S0_mmmmmiS0_Pi_param_0,
	.param .u64 .ptr .align 1 _Z47contractionKernel_for_second_contraction_part_1PmS_S_S_S_S_PdS0_S0_S0_mmmmmiS0_Pi_param_1,
	.param .u64 .ptr .align 1 _Z47contractionKernel_for_second_contraction_part_1PmS_S_S_S_S_PdS0_S0_S0_mmmmmiS0_Pi_param_2,
	.param .u64 .ptr .align 1 _Z47contractionKernel_for_second_contraction_part_1PmS_S_S_S_S_PdS0_S0_S0_mmmmmiS0_Pi_param_3,
	.param .u64 .ptr .align 1 _Z47contractionKernel_for_second_contraction_part_1PmS_S_S_S_S_PdS0_S0_S0_mmmmmiS0_Pi_param_4,
	.param .u64 .ptr .align 1 _Z47contractionKernel_for_second_contraction_part_1PmS_S_S_S_S_PdS0_S0_S0_mmmmmiS0_Pi_param_5,
	.param .u64 .ptr .align 1 _Z47contractionKernel_for_second_contraction_part_1PmS_S_S_S_S_PdS0_S0_S0_mmmmmiS0_Pi_param_6,
	.param .u64 .ptr .align 1 _Z47contractionKernel_for_second_contraction_part_1PmS_S_S_S_S_PdS0_S0_S0_mmmmmiS0_Pi_param_7,
	.param .u64 .ptr .align 1 _Z47contractionKernel_for_second_contraction_part_1PmS_S_S_S_S_PdS0_S0_S0_mmmmmiS0_Pi_param_8,
	.param .u64 .ptr .align 1 _Z47contractionKernel_for_second_contraction_part_1PmS_S_S_S_S_PdS0_S0_S0_mmmmmiS0_Pi_param_9,
	.param .u64 _Z47contractionKernel_for_second_contraction_part_1PmS_S_S_S_S_PdS0_S0_S0_mmmmmiS0_Pi_param_10,
	.param .u64 _Z47contractionKernel_for_second_contraction_part_1PmS_S_S_S_S_PdS0_S0_S0_mmmmmiS0_Pi_param_11,
	.param .u64 _Z47contractionKernel_for_second_contraction_part_1PmS_S_S_S_S_PdS0_S0_S0_mmmmmiS0_Pi_param_12,
	.param .u64 _Z47contractionKernel_for_second_contraction_part_1PmS_S_S_S_S_PdS0_S0_S0_mmmmmiS0_Pi_param_13,
	.param .u64 _Z47contractionKernel_for_second_contraction_part_1PmS_S_S_S_S_PdS0_S0_S0_mmmmmiS0_Pi_param_14,
	.param .u32 _Z47contractionKernel_for_second_contraction_part_1PmS_S_S_S_S_PdS0_S0_S0_mmmmmiS0_Pi_param_15,
	.param .u64 .ptr .align 1 _Z47contractionKernel_for_second_contraction_part_1PmS_S_S_S_S_PdS0_S0_S0_mmmmmiS0_Pi_param_16,
	.param .u64 .ptr .align 1 _Z47contractionKernel_for_second_contraction_part_1PmS_S_S_S_S_PdS0_S0_S0_mmmmmiS0_Pi_param_17
)
{
	.reg .pred 	%p<16>;
	.reg .b32 	%r<7>;
	.reg .b64 	%rd<86>;
	.reg .b64 	%fd<6>;

	ld.param.u64 	%rd34, [_Z47contractionKernel_for_second_contraction_part_1PmS_S_S_S_S_PdS0_S0_S0_mmmmmiS0_Pi_param_0];
	ld.param.u64 	%rd35, [_Z47contractionKernel_for_second_contraction_part_1PmS_S_S_S_S_PdS0_S0_S0_mmmmmiS0_Pi_param_2];
	ld.param.u64 	%rd36, [_Z47contractionKernel_for_second_contraction_part_1PmS_S_S_S_S_PdS0_S0_S0_mmmmmiS0_Pi_param_5];
	ld.param.u64 	%rd32, [_Z47contractionKernel_for_second_contraction_part_1PmS_S_S_S_S_PdS0_S0_S0_mmmmmiS0_Pi_param_14];
	ld.param.u64 	%rd37, [_Z47contractionKernel_for_second_contraction_part_1PmS_S_S_S_S_PdS0_S0_S0_mmmmmiS0_Pi_param_17];
	cvta.to.global.u64 	%rd1, %rd37;
	cvta.to.global.u64 	%rd2, %rd36;
	cvta.to.global.u64 	%rd3, %rd35;
	cvta.to.global.u64 	%rd38, %rd34;
	mov.u32 	%r1, %ctaid.x;
	mov.u32 	%r2, %ntid.x;
	mov.u32 	%r3, %tid.x;
	mad.lo.s32 	%r4, %r1, %r2, %r3;
	cvt.u64.u32 	%rd4, %r4;
	ld.global.u64 	%rd5, [%rd38+8];
	shl.b64 	%rd39, %rd5, 3;
	add.s64 	%rd40, %rd3, %rd39;
	ld.global.u64 	%rd41, [%rd40];
	setp.le.u64 	%p1, %rd41, %rd4;
	setp.eq.s64 	%p2, %rd5, 0;
	or.pred  	%p3, %p1, %p2;
	@%p3 bra 	$L__BB2_14;
	mov.b64 	%rd81, 0;
$L__BB2_2:
	shl.b64 	%rd43, %rd81, 3;
	add.s64 	%rd7, %rd3, %rd43;
	ld.global.u64 	%rd44, [%rd7];
	setp.gt.u64 	%p4, %rd44, %rd4;
	@%p4 bra 	$L__BB2_4;
	ld.global.u64 	%rd45, [%rd7+8];
	setp.gt.u64 	%p5, %rd45, %rd4;
	@%p5 bra 	$L__BB2_5;
$L__BB2_4:
	add.s64 	%rd81, %rd81, 1;
	setp.lt.u64 	%p15, %rd81, %rd5;
	@%p15 bra 	$L__BB2_2;
	bra.uni 	$L__BB2_14;
$L__BB2_5:
	setp.lt.s64 	%p6, %rd81, 0;
	setp.ge.u64 	%p7, %rd81, %rd5;
	or.pred  	%p8, %p6, %p7;
	@%p8 bra 	$L__BB2_14;
	ld.param.u64 	%rd76, [_Z47contractionKernel_for_second_contraction_part_1PmS_S_S_S_S_PdS0_S0_S0_mmmmmiS0_Pi_param_4];
	ld.param.u64 	%rd75, [_Z47contractionKernel_for_second_contraction_part_1PmS_S_S_S_S_PdS0_S0_S0_mmmmmiS0_Pi_param_3];
	cvta.to.global.u64 	%rd9, %rd75;
	cvta.to.global.u64 	%rd46, %rd76;
	shl.b64 	%rd47, %rd4, 3;
	add.s64 	%rd10, %rd46, %rd47;
	ld.global.u64 	%rd82, [%rd10];
	ld.global.u64 	%rd48, [%rd10+8];
	setp.ge.u64 	%p9, %rd82, %rd48;
	@%p9 bra 	$L__BB2_14;
	ld.param.u64 	%rd79, [_Z47contractionKernel_for_second_contraction_part_1PmS_S_S_S_S_PdS0_S0_S0_mmmmmiS0_Pi_param_12];
	add.s64 	%rd50, %rd9, %rd47;
	ld.global.u64 	%rd12, [%rd50];
	mul.lo.s64 	%rd13, %rd79, %rd4;
	setp.eq.s64 	%p10, %rd32, 0;
	@%p10 bra 	$L__BB2_15;
	ld.param.u64 	%rd80, [_Z47contractionKernel_for_second_contraction_part_1PmS_S_S_S_S_PdS0_S0_S0_mmmmmiS0_Pi_param_16];
	cvta.to.global.u64 	%rd14, %rd80;
	mul.lo.s64 	%rd15, %rd12, %rd32;
$L__BB2_9:
	ld.param.u64 	%rd77, [_Z47contractionKernel_for_second_contraction_part_1PmS_S_S_S_S_PdS0_S0_S0_mmmmmiS0_Pi_param_6];
	shl.b64 	%rd52, %rd82, 3;
	add.s64 	%rd53, %rd2, %rd52;
	ld.global.u64 	%rd54, [%rd53];
	add.s64 	%rd55, %rd54, %rd13;
	shl.b64 	%rd56, %rd55, 2;
	add.s64 	%rd57, %rd1, %rd56;
	atom.global.add.u32 	%r5, [%rd57], 1;
	cvta.to.global.u64 	%rd58, %rd77;
	add.s64 	%rd59, %rd58, %rd52;
	ld.global.f64 	%fd1, [%rd59];
	mul.lo.s64 	%rd19, %rd55, %rd32;
	mov.b64 	%rd84, 0;
$L__BB2_10:
	ld.param.u64 	%rd78, [_Z47contractionKernel_for_second_contraction_part_1PmS_S_S_S_S_PdS0_S0_S0_mmmmmiS0_Pi_param_8];
	add.s64 	%rd60, %rd84, %rd15;
	add.s64 	%rd61, %rd84, %rd19;
	shl.b64 	%rd62, %rd61, 3;
	add.s64 	%rd21, %rd14, %rd62;
	cvta.to.global.u64 	%rd63, %rd78;
	shl.b64 	%rd64, %rd60, 3;
	add.s64 	%rd65, %rd63, %rd64;
	ld.global.f64 	%fd3, [%rd65];
	mul.f64 	%fd2, %fd1, %fd3;
	ld.global.u64 	%rd85, [%rd21];
$L__BB2_11:
	mov.b64 	%fd4, %rd85;
	add.f64 	%fd5, %fd2, %fd4;
	mov.b64 	%rd66, %fd5;
	atom.relaxed.global.cas.b64 	%rd24, [%rd21], %rd85, %rd66;
	setp.ne.s64 	%p11, %rd85, %rd24;
	mov.u64 	%rd85, %rd24;
	@%p11 bra 	$L__BB2_11;
	add.s64 	%rd84, %rd84, 1;
	setp.ne.s64 	%p12, %rd84, %rd32;
	@%p12 bra 	$L__BB2_10;
	add.s64 	%rd82, %rd82, 1;
	ld.global.u64 	%rd67, [%rd10+8];
	setp.lt.u64 	%p13, %rd82, %rd67;
	@%p13 bra 	$L__BB2_9;
$L__BB2_14:
	ret;
$L__BB2_15:
	shl.b64 	%rd68, %rd82, 3;
	add.s64 	%rd69, %rd2, %rd68;
	ld.global.u64 	%rd70, [%rd69];
	add.s64 	%rd71, %rd70, %rd13;
	shl.b64 	%rd72, %rd71, 2;
	add.s64 	%rd73, %rd1, %rd72;
	atom.global.add.u32 	%r6, [%rd73], 1;
	add.s64 	%rd82, %rd82, 1;
	ld.global.u64 	%rd74, [%rd10+8];
	setp.lt.u64 	%p14, %rd82, %rd74;
	@%p14 bra 	$L__BB2_15;
	bra.uni 	$L__BB2_14;

}
	// .globl	_Z47contractionKernel_for_second_contraction_part_2PmS_S_S_S_S_PdS0_S0_S0_mmmmmiS0_Pi
.visible .entry _Z47contractionKernel_for_second_contraction_part_2PmS_S_S_S_S_PdS0_S0_S0_mmmmmiS0_Pi(
	.param .u64 .ptr .align 1 _Z47contractionKernel_for_second_contraction_part_2PmS_S_S_S_S_PdS0_S0_S0_mmmmmiS0_Pi_param_0,
	.param .u64 .ptr .align 1 _Z47contractionKernel_for_second_contraction_part_2PmS_S_S_S_S_PdS0_S0_S0_mmmmmiS0_Pi_param_1,
	.param .u64 .ptr .align 1 _Z47contractionKernel_for_second_contraction_part_2PmS_S_S_S_S_PdS0_S0_S0_mmmmmiS0_Pi_param_2,
	.param .u64 .ptr .align 1 _Z47contractionKernel_for_second_contraction_part_2PmS_S_S_S_S_PdS0_S0_S0_mmmmmiS0_Pi_param_3,
	.param .u64 .ptr .align 1 _Z47contractionKernel_for_second_contraction_part_2PmS_S_S_S_S_PdS0_S0_S0_mmmmmiS0_Pi_param_4,
	.param .u64 .ptr .align 1 _Z47contractionKernel_for_second_contraction_part_2PmS_S_S_S_S_PdS0_S0_S0_mmmmmiS0_Pi_param_5,
	.param .u64 .ptr .align 1 _Z47contractionKernel_for_second_contraction_part_2PmS_S_S_S_S_PdS0_S0_S0_mmmmmiS0_Pi_param_6,
	.param .u64 .ptr .align 1 _Z47contractionKernel_for_second_contraction_part_2PmS_S_S_S_S_PdS0_S0_S0_mmmmmiS0_Pi_param_7,
	.param .u64 .ptr .align 1 _Z47contractionKernel_for_second_contraction_part_2PmS_S_S_S_S_PdS0_S0_S0_mmmmmiS0_Pi_param_8,
	.param .u64 .ptr .align 1 _Z47contractionKernel_for_second_contraction_part_2PmS_S_S_S_S_PdS0_S0_S0_mmmmmiS0_Pi_param_9,
	.param .u64 _Z47contractionKernel_for_second_contraction_part_2PmS_S_S_S_S_PdS0_S0_S0_mmmmmiS0_Pi_param_10,
	.param .u64 _Z47contractionKernel_for_second_contraction_part_2PmS_S_S_S_S_PdS0_S0_S0_mmmmmiS0_Pi_param_11,
	.param .u64 _Z47contractionKernel_for_second_contraction_part_2PmS_S_S_S_S_PdS0_S0_S0_mmmmmiS0_Pi_param_12,
	.param .u64 _Z47contractionKernel_for_second_contraction_part_2PmS_S_S_S_S_PdS0_S0_S0_mmmmmiS0_Pi_param_13,
	.param .u64 _Z47contractionKernel_for_second_contraction_part_2PmS_S_S_S_S_PdS0_S0_S0_mmmmmiS0_Pi_param_14,
	.param .u32 _Z47contractionKernel_for_second_contraction_part_2PmS_S_S_S_S_PdS0_S0_S0_mmmmmiS0_Pi_param_15,
	.param .u64 .ptr .align 1 _Z47contractionKernel_for_second_contraction_part_2PmS_S_S_S_S_PdS0_S0_S0_mmmmmiS0_Pi_param_16,
	.param .u64 .ptr .align 1 _Z47contractionKernel_for_second_contraction_part_2PmS_S_S_S_S_PdS0_S0_S0_mmmmmiS0_Pi_param_17
)
{
	.reg .pred 	%p<19>;
	.reg .b32 	%r<6>;
	.reg .b64 	%rd<70>;
	.reg .b64 	%fd<6>;

	ld.param.u64 	%rd37, [_Z47contractionKernel_for_second_contraction_part_2PmS_S_S_S_S_PdS0_S0_S0_mmmmmiS0_Pi_param_0];
	ld.param.u64 	%rd29, [_Z47contractionKernel_for_second_contraction_part_2PmS_S_S_S_S_PdS0_S0_S0_mmmmmiS0_Pi_param_1];
	ld.param.u64 	%rd38, [_Z47contractionKernel_for_second_contraction_part_2PmS_S_S_S_S_PdS0_S0_S0_mmmmmiS0_Pi_param_2];
	ld.param.u64 	%rd30, [_Z47contractionKernel_for_second_contraction_part_2PmS_S_S_S_S_PdS0_S0_S0_mmmmmiS0_Pi_param_7];
	ld.param.u64 	%rd31, [_Z47contractionKernel_for_second_contraction_part_2PmS_S_S_S_S_PdS0_S0_S0_mmmmmiS0_Pi_param_9];
	ld.param.u64 	%rd32, [_Z47contractionKernel_for_second_contraction_part_2PmS_S_S_S_S_PdS0_S0_S0_mmmmmiS0_Pi_param_12];
	ld.param.u64 	%rd33, [_Z47contractionKernel_for_second_contraction_part_2PmS_S_S_S_S_PdS0_S0_S0_mmmmmiS0_Pi_param_13];
	ld.param.u64 	%rd34, [_Z47contractionKernel_for_second_contraction_part_2PmS_S_S_S_S_PdS0_S0_S0_mmmmmiS0_Pi_param_14];
	ld.param.u64 	%rd35, [_Z47contractionKernel_for_second_contraction_part_2PmS_S_S_S_S_PdS0_S0_S0_mmmmmiS0_Pi_param_16];
	cvta.to.global.u64 	%rd1, %rd38;
	cvta.to.global.u64 	%rd39, %rd37;
	mov.u32 	%r1, %ctaid.x;
	mov.u32 	%r2, %ntid.x;
	mov.u32 	%r3, %tid.x;
	mad.lo.s32 	%r4, %r1, %r2, %r3;
	cvt.u64.u32 	%rd2, %r4;
	ld.global.u64 	%rd3, [%rd39+8];
	shl.b64 	%rd40, %rd3, 3;
	add.s64 	%rd41, %rd1, %rd40;
	ld.global.u64 	%rd42, [%rd41];
	setp.le.u64 	%p1, %rd42, %rd2;
	setp.eq.s64 	%p2, %rd3, 0;
	or.pred  	%p3, %p1, %p2;
	@%p3 bra 	$L__BB3_17;
	mov.b64 	%rd65, 0;
$L__BB3_2:
	shl.b64 	%rd44, %rd65, 3;
	add.s64 	%rd5, %rd1, %rd44;
	ld.global.u64 	%rd45, [%rd5];
	setp.gt.u64 	%p4, %rd45, %rd2;
	@%p4 bra 	$L__BB3_4;
	ld.global.u64 	%rd46, [%rd5+8];
	setp.gt.u64 	%p5, %rd46, %rd2;
	@%p5 bra 	$L__BB3_5;
$L__BB3_4:
	add.s64 	%rd65, %rd65, 1;
	setp.lt.u64 	%p18, %rd65, %rd3;
	@%p18 bra 	$L__BB3_2;
	bra.uni 	$L__BB3_17;
$L__BB3_5:
	setp.lt.s64 	%p6, %rd65, 0;
	setp.ge.u64 	%p7, %rd65, %rd3;
	or.pred  	%p8, %p6, %p7;
	@%p8 bra 	$L__BB3_17;
	cvta.to.global.u64 	%rd47, %rd29;
	add.s64 	%rd7, %rd47, %rd44;
	setp.eq.s64 	%p9, %rd32, 0;
	@%p9 bra 	$L__BB3_17;
	ld.global.u64 	%rd8, [%rd7];
	setp.eq.s64 	%p10, %rd34, 0;
	@%p10 bra 	$L__BB3_17;
	cvta.to.global.u64 	%rd9, %rd35;
	cvta.to.global.u64 	%rd10, %rd30;
	cvta.to.global.u64 	%rd11, %rd31;
	mul.lo.s64 	%rd12, %rd8, %rd33;
	mul.lo.s64 	%rd13, %rd32, %rd2;
	mov.b64 	%rd66, 0;
$L__BB3_9:
	ld.param.u64 	%rd64, [_Z47contractionKernel_for_second_contraction_part_2PmS_S_S_S_S_PdS0_S0_S0_mmmmmiS0_Pi_param_17];
	setp.eq.s64 	%p11, %rd33, 0;
	add.s64 	%rd15, %rd66, %rd13;
	cvta.to.global.u64 	%rd50, %rd64;
	shl.b64 	%rd51, %rd15, 2;
	add.s64 	%rd52, %rd50, %rd51;
	ld.global.u32 	%r5, [%rd52];
	setp.lt.s32 	%p12, %r5, 1;
	or.pred  	%p13, %p12, %p11;
	@%p13 bra 	$L__BB3_16;
	mul.lo.s64 	%rd16, %rd66, %rd33;
	mul.lo.s64 	%rd17, %rd15, %rd34;
	mov.b64 	%rd67, 0;
$L__BB3_11:
	add.s64 	%rd55, %rd67, %rd12;
	add.s64 	%rd56, %rd67, %rd16;
	mul.lo.s64 	%rd19, %rd56, %rd34;
	shl.b64 	%rd57, %rd55, 3;
	add.s64 	%rd20, %rd10, %rd57;
	mov.b64 	%rd68, 0;
$L__BB3_12:
	add.s64 	%rd58, %rd68, %rd19;
	shl.b64 	%rd59, %rd58, 3;
	add.s64 	%rd22, %rd11, %rd59;
	add.s64 	%rd60, %rd68, %rd17;
	shl.b64 	%rd61, %rd60, 3;
	add.s64 	%rd62, %rd9, %rd61;
	ld.global.f64 	%fd2, [%rd62];
	ld.global.f64 	%fd3, [%rd20];
	mul.f64 	%fd1, %fd2, %fd3;
	ld.global.u64 	%rd69, [%rd22];
$L__BB3_13:
	mov.b64 	%fd4, %rd69;
	add.f64 	%fd5, %fd1, %fd4;
	mov.b64 	%rd63, %fd5;
	atom.relaxed.global.cas.b64 	%rd25, [%rd22], %rd69, %rd63;
	setp.ne.s64 	%p14, %rd69, %rd25;
	mov.u64 	%rd69, %rd25;
	@%p14 bra 	$L__BB3_13;
	add.s64 	%rd68, %rd68, 1;
	setp.ne.s64 	%p15, %rd68, %rd34;
	@%p15 bra 	$L__BB3_12;
	add.s64 	%rd67, %rd67, 1;
	setp.ne.s64 	%p16, %rd67, %rd33;
	@%p16 bra 	$L__BB3_11;
$L__BB3_16:
	add.s64 	%rd66, %rd66, 1;
	setp.ne.s64 	%p17, %rd66, %rd32;
	@%p17 bra 	$L__BB3_9;
$L__BB3_17:
	ret;

}
	// .globl	_Z17GPU_4loop_streamsPmS_S_PdS0_S0_S0_mmmmmiiiiiiimm
.visible .entry _Z17GPU_4loop_streamsPmS_S_PdS0_S0_S0_mmmmmiiiiiiimm(
	.param .u64 .ptr .align 1 _Z17GPU_4loop_streamsPmS_S_PdS0_S0_S0_mmmmmiiiiiiimm_param_0,
	.param .u64 .ptr .align 1 _Z17GPU_4loop_streamsPmS_S_PdS0_S0_S0_mmmmmiiiiiiimm_param_1,
	.param .u64 .ptr .align 1 _Z17GPU_4loop_streamsPmS_S_PdS0_S0_S0_mmmmmiiiiiiimm_param_2,
	.param .u64 .ptr .align 1 _Z17GPU_4loop_streamsPmS_S_PdS0_S0_S0_mmmmmiiiiiiimm_param_3,
	.param .u64 .ptr .align 1 _Z17GPU_4loop_streamsPmS_S_PdS0_S0_S0_mmmmmiiiiiiimm_param_4,
	.param .u64 .ptr .align 1 _Z17GPU_4loop_streamsPmS_S_PdS0_S0_S0_mmmmmiiiiiiimm_param_5,
	.param .u64 .ptr .align 1 _Z17GPU_4loop_streamsPmS_S_PdS0_S0_S0_mmmmmiiiiiiimm_param_6,
	.param .u64 _Z17GPU_4loop_streamsPmS_S_PdS0_S0_S0_mmmmmiiiiiiimm_param_7,
	.param .u64 _Z17GPU_4loop_streamsPmS_S_PdS0_S0_S0_mmmmmiiiiiiimm_param_8,
	.param .u64 _Z17GPU_4loop_streamsPmS_S_PdS0_S0_S0_mmmmmiiiiiiimm_param_9,
	.param .u64 _Z17GPU_4loop_streamsPmS_S_PdS0_S0_S0_mmmmmiiiiiiimm_param_10,
	.param .u64 _Z17GPU_4loop_streamsPmS_S_PdS0_S0_S0_mmmmmiiiiiiimm_param_11,
	.param .u32 _Z17GPU_4loop_streamsPmS_S_PdS0_S0_S0_mmmmmiiiiiiimm_param_12,
	.param .u32 _Z17GPU_4loop_streamsPmS_S_PdS0_S0_S0_mmmmmiiiiiiimm_param_13,
	.param .u32 _Z17GPU_4loop_streamsPmS_S_PdS0_S0_S0_mmmmmiiiiiiimm_param_14,
	.param .u32 _Z17GPU_4loop_streamsPmS_S_PdS0_S0_S0_mmmmmiiiiiiimm_param_15,
	.param .u32 _Z17GPU_4loop_streamsPmS_S_PdS0_S0_S0_mmmmmiiiiiiimm_param_16,
	.param .u32 _Z17GPU_4loop_streamsPmS_S_PdS0_S0_S0_mmmmmiiiiiiimm_param_17,
	.param .u32 _Z17GPU_4loop_streamsPmS_S_PdS0_S0_S0_mmmmmiiiiiiimm_param_18,
	.param .u64 _Z17GPU_4loop_streamsPmS_S_PdS0_S0_S0_mmmmmiiiiiiimm_param_19,
	.param .u64 _Z17GPU_4loop_streamsPmS_S_PdS0_S0_S0_mmmmmiiiiiiimm_param_20
)
{
	.reg .pred 	%p<22>;
	.reg .b32 	%r<52>;
	.reg .b64 	%rd<83>;
	.reg .b64 	%fd<13>;

	ld.param.u64 	%rd34, [_Z17GPU_4loop_streamsPmS_S_PdS0_S0_S0_mmmmmiiiiiiimm_param_0];
	ld.param.u64 	%rd35, [_Z17GPU_4loop_streamsPmS_S_PdS0_S0_S0_mmmmmiiiiiiimm_param_4];
	ld.param.u64 	%rd36, [_Z17GPU_4loop_streamsPmS_S_PdS0_S0_S0_mmmmmiiiiiiimm_param_6];
	ld.param.u64 	%rd31, [_Z17GPU_4loop_streamsPmS_S_PdS0_S0_S0_mmmmmiiiiiiimm_param_10];
	ld.param.u64 	%rd32, [_Z17GPU_4loop_streamsPmS_S_PdS0_S0_S0_mmmmmiiiiiiimm_param_11];
	ld.param.u64 	%rd33, [_Z17GPU_4loop_streamsPmS_S_PdS0_S0_S0_mmmmmiiiiiiimm_param_19];
	ld.param.u64 	%rd37, [_Z17GPU_4loop_streamsPmS_S_PdS0_S0_S0_mmmmmiiiiiiimm_param_20];
	cvta.to.global.u64 	%rd1, %rd36;
	cvta.to.global.u64 	%rd2, %rd35;
	cvta.to.global.u64 	%rd38, %rd34;
	mov.u32 	%r18, %ctaid.x;
	cvt.u64.u32 	%rd39, %r18;
	add.s64 	%rd3, %rd37, %rd39;
	shl.b64 	%rd40, %rd3, 3;
	add.s64 	%rd41, %rd38, %rd40;
	ld.global.u64 	%rd4, [%rd41];
	mov.u32 	%r1, %tid.y;
	mov.u32 	%r2, %ntid.x;
	mov.u32 	%r3, %tid.x;
	mad.lo.s32 	%r4, %r1, %r2, %r3;
	cvt.u64.u32 	%rd42, %r4;
	setp.le.u64 	%p1, %rd32, %rd42;
	@%p1 bra 	$L__BB4_2;
	shl.b32 	%r19, %r4, 3;
	mov.u32 	%r20, buf;
	add.s32 	%r21, %r20, %r19;
	mov.b64 	%rd43, 0;
	st.shared.u64 	[%r21], %rd43;
$L__BB4_2:
	ld.param.u64 	%rd76, [_Z17GPU_4loop_streamsPmS_S_PdS0_S0_S0_mmmmmiiiiiiimm_param_1];
	bar.sync 	0;
	cvta.to.global.u64 	%rd44, %rd76;
	add.s64 	%rd5, %rd44, %rd40;
	ld.global.u64 	%rd81, [%rd5];
	ld.global.u64 	%rd82, [%rd5+8];
	setp.ge.u64 	%p2, %rd81, %rd82;
	@%p2 bra 	$L__BB4_12;
	setp.eq.s64 	%p3, %rd32, 0;
	@%p3 bra 	$L__BB4_12;
	ld.param.u64 	%rd79, [_Z17GPU_4loop_streamsPmS_S_PdS0_S0_S0_mmmmmiiiiiiimm_param_5];
	cvta.to.global.u64 	%rd8, %rd79;
	cvt.u64.u32 	%rd46, %r1;
	mov.u32 	%r26, buf;
	mov.u32 	%r28, %ntid.y;
$L__BB4_5:
	add.s64 	%rd11, %rd81, %rd46;
	setp.ge.u64 	%p4, %rd11, %rd82;
	@%p4 bra 	$L__BB4_11;
	ld.param.u64 	%rd78, [_Z17GPU_4loop_streamsPmS_S_PdS0_S0_S0_mmmmmiiiiiiimm_param_3];
	ld.param.u64 	%rd77, [_Z17GPU_4loop_streamsPmS_S_PdS0_S0_S0_mmmmmiiiiiiimm_param_2];
	cvta.to.global.u64 	%rd47, %rd78;
	shl.b64 	%rd48, %rd11, 3;
	add.s64 	%rd49, %rd47, %rd48;
	ld.global.f64 	%fd1, [%rd49];
	cvta.to.global.u64 	%rd50, %rd77;
	add.s64 	%rd51, %rd50, %rd48;
	ld.global.u64 	%rd52, [%rd51];
	mul.lo.s64 	%rd12, %rd52, %rd32;
	mov.b32 	%r47, 0;
$L__BB4_7:
	add.s32 	%r23, %r47, %r3;
	cvt.s64.s32 	%rd13, %r23;
	setp.le.u64 	%p5, %rd32, %rd13;
	@%p5 bra 	$L__BB4_9;
	cvt.u32.u64 	%r24, %rd13;
	add.s64 	%rd53, %rd12, %rd13;
	shl.b32 	%r25, %r24, 3;
	add.s32 	%r27, %r26, %r25;
	shl.b64 	%rd54, %rd53, 3;
	add.s64 	%rd55, %rd8, %rd54;
	ld.global.f64 	%fd4, [%rd55];
	mul.f64 	%fd5, %fd1, %fd4;
	atom.shared.add.f64 	%fd6, [%r27], %fd5;
$L__BB4_9:
	add.s32 	%r47, %r47, %r2;
	cvt.s64.s32 	%rd56, %r47;
	setp.gt.u64 	%p6, %rd32, %rd56;
	@%p6 bra 	$L__BB4_7;
	ld.global.u64 	%rd82, [%rd5+8];
$L__BB4_11:
	cvt.u64.u32 	%rd57, %r28;
	add.s64 	%rd81, %rd81, %rd57;
	setp.lt.u64 	%p7, %rd81, %rd82;
	@%p7 bra 	$L__BB4_5;
$L__BB4_12:
	ld.param.u32 	%r45, [_Z17GPU_4loop_streamsPmS_S_PdS0_S0_S0_mmmmmiiiiiiimm_param_12];
	bar.sync 	0;
	setp.eq.s32 	%p8, %r45, 0;
	@%p8 bra 	$L__BB4_23;
	ld.param.u32 	%r46, [_Z17GPU_4loop_streamsPmS_S_PdS0_S0_S0_mmmmmiiiiiiimm_param_12];
	setp.ne.s32 	%p9, %r46, 1;
	@%p9 bra 	$L__BB4_32;
	setp.eq.s64 	%p10, %rd31, 0;
	@%p10 bra 	$L__BB4_32;
	setp.eq.s64 	%p11, %rd32, 0;
	@%p11 bra 	$L__BB4_32;
	mov.u32 	%r7, %ntid.y;
	mul.lo.s64 	%rd17, %rd4, %rd31;
	mul.lo.s64 	%rd18, %rd33, %rd31;
	mov.b32 	%r50, 0;
	mov.u32 	%r35, buf;
$L__BB4_17:
	add.s32 	%r30, %r50, %r1;
	cvt.s64.s32 	%rd24, %r30;
	setp.le.u64 	%p12, %rd31, %rd24;
	@%p12 bra 	$L__BB4_22;
	add.s64 	%rd58, %rd18, %rd24;
	shl.b64 	%rd59, %rd58, 3;
	add.s64 	%rd60, %rd2, %rd59;
	ld.global.f64 	%fd3, [%rd60];
	add.s64 	%rd61, %rd17, %rd24;
	mul.lo.s64 	%rd25, %rd61, %rd32;
	mov.b32 	%r51, 0;
$L__BB4_19:
	add.s32 	%r32, %r51, %r3;
	cvt.s64.s32 	%rd26, %r32;
	setp.le.u64 	%p13, %rd32, %rd26;
	@%p13 bra 	$L__BB4_21;
	cvt.u32.u64 	%r33, %rd26;
	add.s64 	%rd62, %rd25, %rd26;
	shl.b64 	%rd63, %rd62, 3;
	add.s64 	%rd64, %rd1, %rd63;
	shl.b32 	%r34, %r33, 3;
	add.s32 	%r36, %r35, %r34;
	ld.shared.f64 	%fd7, [%r36];
	mul.f64 	%fd8, %fd3, %fd7;
	atom.global.add.f64 	%fd9, [%rd64], %fd8;
$L__BB4_21:
	add.s32 	%r51, %r51, %r2;
	cvt.s64.s32 	%rd65, %r51;
	setp.gt.u64 	%p14, %rd32, %rd65;
	@%p14 bra 	$L__BB4_19;
$L__BB4_22:
	add.s32 	%r50, %r50, %r7;
	cvt.s64.s32 	%rd66, %r50;
	setp.gt.u64 	%p15, %rd31, %rd66;
	@%p15 bra 	$L__BB4_17;
	bra.uni 	$L__BB4_32;
$L__BB4_23:
	setp.eq.s64 	%p16, %rd31, 0;
	@%p16 bra 	$L__BB4_32;
	setp.eq.s64 	%p17, %rd32, 0;
	@%p17 bra 	$L__BB4_32;
	mov.u32 	%r8, %ntid.y;
	mul.lo.s64 	%rd19, %rd33, %rd31;
	mul.lo.s64 	%rd20, %rd4, %rd31;
	mov.b32 	%r48, 0;
	mov.u32 	%r43, buf;
$L__BB4_26:
	add.s32 	%r38, %r48, %r1;
	cvt.s64.s32 	%rd21, %r38;
	setp.le.u64 	%p18, %rd31, %rd21;
	@%p18 bra 	$L__BB4_31;
	add.s64 	%rd67, %rd20, %rd21;
	shl.b64 	%rd68, %rd67, 3;
	add.s64 	%rd69, %rd2, %rd68;
	ld.global.f64 	%fd2, [%rd69];
	add.s64 	%rd70, %rd19, %rd21;
	mul.lo.s64 	%rd22, %rd70, %rd32;
	mov.b32 	%r49, 0;
$L__BB4_28:
	add.s32 	%r40, %r49, %r3;
	cvt.s64.s32 	%rd23, %r40;
	setp.le.u64 	%p19, %rd32, %rd23;
	@%p19 bra 	$L__BB4_30;
	cvt.u32.u64 	%r41, %rd23;
	add.s64 	%rd71, %rd22, %rd23;
	shl.b64 	%rd72, %rd71, 3;
	add.s64 	%rd73, %rd1, %rd72;
	shl.b32 	%r42, %r41, 3;
	add.s32 	%r44, %r43, %r42;
	ld.shared.f64 	%fd10, [%r44];
	mul.f64 	%fd11, %fd2, %fd10;
	atom.global.add.f64 	%fd12, [%rd73], %fd11;
$L__BB4_30:
	add.s32 	%r49, %r49, %r2;
	cvt.s64.s32 	%rd74, %r49;
	setp.gt.u64 	%p20, %rd32, %rd74;
	@%p20 bra 	$L__BB4_28;
$L__BB4_31:
	add.s32 	%r48, %r48, %r8;
	cvt.s64.s32 	%rd75, %r48;
	setp.gt.u64 	%p21, %rd31, %rd75;
	@%p21 bra 	$L__BB4_26;
$L__BB4_32:
	ret;

}
	// .globl	_Z30GPU_4loop_streams_ncm_2_part_1PmS_S_PdS0_S0_S0_mmmmmiiiiiiimmS0_Pb
.visible .entry _Z30GPU_4loop_streams_ncm_2_part_1PmS_S_PdS0_S0_S0_mmmmmiiiiiiimmS0_Pb(
	.param .u64 .ptr .align 1 _Z30GPU_4loop_streams_ncm_2_part_1PmS_S_PdS0_S0_S0_mmmmmiiiiiiimmS0_Pb_param_0,
	.param .u64 .ptr .align 1 _Z30GPU_4loop_streams_ncm_2_part_1PmS_S_PdS0_S0_S0_mmmmmiiiiiiimmS0_Pb_param_1,
	.param .u64 .ptr .align 1 _Z30GPU_4loop_streams_ncm_2_part_1PmS_S_PdS0_S0_S0_mmmmmiiiiiiimmS0_Pb_param_2,
	.param .u64 .ptr .align 1 _Z30GPU_4loop_streams_ncm_2_part_1PmS_S_PdS0_S0_S0_mmmmmiiiiiiimmS0_Pb_param_3,
	.param .u64 .ptr .align 1 _Z30GPU_4loop_streams_ncm_2_part_1PmS_S_PdS0_S0_S0_mmmmmiiiiiiimmS0_Pb_param_4,
	.param .u64 .ptr .align 1 _Z30GPU_4loop_streams_ncm_2_part_1PmS_S_PdS0_S0_S0_mmmmmiiiiiiimmS0_Pb_param_5,
	.param .u64 .ptr .align 1 _Z30GPU_4loop_streams_ncm_2_part_1PmS_S_PdS0_S0_S0_mmmmmiiiiiiimmS0_Pb_param_6,
	.param .u64 _Z30GPU_4loop_streams_ncm_2_part_1PmS_S_PdS0_S0_S0_mmmmmiiiiiiimmS0_Pb_param_7,
	.param .u64 _Z30GPU_4loop_streams_ncm_2_part_1PmS_S_PdS0_S0_S0_mmmmmiiiiiiimmS0_Pb_param_8,
	.param .u64 _Z30GPU_4loop_streams_ncm_2_part_1PmS_S_PdS0_S0_S0_mmmmmiiiiiiimmS0_Pb_param_9,
	.param .u64 _Z30GPU_4loop_streams_ncm_2_part_1PmS_S_PdS0_S0_S0_mmmmmiiiiiiimmS0_Pb_param_10,
	.param .u64 _Z30GPU_4loop_streams_ncm_2_part_1PmS_S_PdS0_S0_S0_mmmmmiiiiiiimmS0_Pb_param_11,
	.param .u32 _Z30GPU_4loop_streams_ncm_2_part_1PmS_S_PdS0_S0_S0_mmmmmiiiiiiimmS0_Pb_param_12,
	.param .u32 _Z30GPU_4loop_streams_ncm_2_part_1PmS_S_PdS0_S0_S0_mmmmmiiiiiiimmS0_Pb_param_13,
	.param .u32 _Z30GPU_4loop_streams_ncm_2_part_1PmS_S_PdS0_S0_S0_mmmmmiiiiiiimmS0_Pb_param_14,
	.param .u32 _Z30GPU_4loop_streams_ncm_2_part_1PmS_S_PdS0_S0_S0_mmmmmiiiiiiimmS0_Pb_param_15,
	.param .u32 _Z30GPU_4loop_streams_ncm_2_part_1PmS_S_PdS0_S0_S0_mmmmmiiiiiiimmS0_Pb_param_16,
	.param .u32 _Z30GPU_4loop_streams_ncm_2_part_1PmS_S_PdS0_S0_S0_mmmmmiiiiiiimmS0_Pb_param_17,
	.param .u32 _Z30GPU_4loop_streams_ncm_2_part_1PmS_S_PdS0_S0_S0_mmmmmiiiiiiimmS0_Pb_param_18,
	.param .u64 _Z30GPU_4loop_streams_ncm_2_part_1PmS_S_PdS0_S0_S0_mmmmmiiiiiiimmS0_Pb_param_19,
	.param .u64 _Z30GPU_4loop_streams_ncm_2_part_1PmS_S_PdS0_S0_S0_mmmmmiiiiiiimmS0_Pb_param_20,
	.param .u64 .ptr .align 1 _Z30GPU_4loop_streams_ncm_2_part_1PmS_S_PdS0_S0_S0_mmmmmiiiiiiimmS0_Pb_param_21,
	.param .u64 .ptr .align 1 _Z30GPU_4loop_streams_ncm_2_part_1PmS_S_PdS0_S0_S0_mmmmmiiiiiiimmS0_Pb_param_22
)
{
	.reg .pred 	%p<11>;
	.reg .b16 	%rs<3>;
	.reg .b32 	%r<16>;
	.reg .b64 	%rd<65>;
	.reg .b64 	%fd<5>;

	ld.param.u64 	%rd31, [_Z30GPU_4loop_streams_ncm_2_part_1PmS_S_PdS0_S0_S0_mmmmmiiiiiiimmS0_Pb_param_0];
	ld.param.u64 	%rd32, [_Z30GPU_4loop_streams_ncm_2_part_1PmS_S_PdS0_S0_S0_mmmmmiiiiiiimmS0_Pb_param_1];
	ld.param.u64 	%rd33, [_Z30GPU_4loop_streams_ncm_2_part_1PmS_S_PdS0_S0_S0_mmmmmiiiiiiimmS0_Pb_param_2];
	ld.param.u64 	%rd29, [_Z30GPU_4loop_streams_ncm_2_part_1PmS_S_PdS0_S0_S0_mmmmmiiiiiiimmS0_Pb_param_11];
	ld.param.u64 	%rd34, [_Z30GPU_4loop_streams_ncm_2_part_1PmS_S_PdS0_S0_S0_mmmmmiiiiiiimmS0_Pb_param_20];
	ld.param.u64 	%rd35, [_Z30GPU_4loop_streams_ncm_2_part_1PmS_S_PdS0_S0_S0_mmmmmiiiiiiimmS0_Pb_param_22];
	cvta.to.global.u64 	%rd1, %rd35;
	cvta.to.global.u64 	%rd2, %rd33;
	cvta.to.global.u64 	%rd36, %rd32;
	cvta.to.global.u64 	%rd37, %rd31;
	mov.u32 	%r6, %ctaid.x;
	cvt.u64.u32 	%rd38, %r6;
	add.s64 	%rd39, %rd34, %rd38;
	shl.b64 	%rd40, %rd39, 3;
	add.s64 	%rd3, %rd37, %rd40;
	add.s64 	%rd4, %rd36, %rd40;
	ld.global.u64 	%rd60, [%rd4];
	ld.global.u64 	%rd59, [%rd4+8];
	setp.ge.u64 	%p1, %rd60, %rd59;
	@%p1 bra 	$L__BB5_16;
	ld.global.u64 	%rd7, [%rd3];
	mov.u32 	%r7, %tid.x;
	cvt.u64.u32 	%rd8, %r7;
	mov.u32 	%r1, %tid.y;
	setp.eq.s64 	%p2, %rd29, 0;
	mov.u32 	%r8, %ntid.x;
	cvt.u64.u32 	%rd9, %r8;
	@%p2 bra 	$L__BB5_12;
	ld.param.u64 	%rd58, [_Z30GPU_4loop_streams_ncm_2_part_1PmS_S_PdS0_S0_S0_mmmmmiiiiiiimmS0_Pb_param_21];
	ld.param.u64 	%rd57, [_Z30GPU_4loop_streams_ncm_2_part_1PmS_S_PdS0_S0_S0_mmmmmiiiiiiimmS0_Pb_param_5];
	cvta.to.global.u64 	%rd10, %rd57;
	cvta.to.global.u64 	%rd11, %rd58;
	mov.u32 	%r2, %ntid.y;
	mul.lo.s64 	%rd12, %rd7, %rd29;
	cvt.u32.u64 	%r10, %rd29;
$L__BB5_3:
	add.s64 	%rd21, %rd60, %rd8;
	setp.ge.u64 	%p3, %rd21, %rd59;
	@%p3 bra 	$L__BB5_11;
	ld.param.u64 	%rd56, [_Z30GPU_4loop_streams_ncm_2_part_1PmS_S_PdS0_S0_S0_mmmmmiiiiiiimmS0_Pb_param_3];
	setp.ne.s32 	%p4, %r1, 0;
	cvta.to.global.u64 	%rd41, %rd56;
	shl.b64 	%rd42, %rd21, 3;
	add.s64 	%rd43, %rd41, %rd42;
	ld.global.f64 	%fd1, [%rd43];
	add.s64 	%rd44, %rd2, %rd42;
	ld.global.u64 	%rd22, [%rd44];
	@%p4 bra 	$L__BB5_6;
	add.s64 	%rd45, %rd1, %rd22;
	mov.b16 	%rs1, 1;
	st.global.u8 	[%rd45], %rs1;
$L__BB5_6:
	cvt.u32.u64 	%r11, %rd22;
	mul.lo.s32 	%r3, %r11, %r10;
	mov.b32 	%r15, 0;
$L__BB5_7:
	add.s32 	%r12, %r15, %r1;
	cvt.s64.s32 	%rd23, %r12;
	setp.le.u64 	%p5, %rd29, %rd23;
	@%p5 bra 	$L__BB5_9;
	cvt.u32.u64 	%r13, %rd23;
	add.s64 	%rd46, %rd12, %rd23;
	add.s32 	%r14, %r13, %r3;
	shl.b64 	%rd47, %rd46, 3;
	add.s64 	%rd48, %rd10, %rd47;
	ld.global.f64 	%fd2, [%rd48];
	mul.f64 	%fd3, %fd1, %fd2;
	mul.wide.s32 	%rd49, %r14, 8;
	add.s64 	%rd50, %rd11, %rd49;
	atom.global.add.f64 	%fd4, [%rd50], %fd3;
$L__BB5_9:
	add.s32 	%r15, %r15, %r2;
	cvt.s64.s32 	%rd51, %r15;
	setp.gt.u64 	%p6, %rd29, %rd51;
	@%p6 bra 	$L__BB5_7;
	ld.global.u64 	%rd59, [%rd4+8];
$L__BB5_11:
	add.s64 	%rd60, %rd60, %rd9;
	setp.lt.u64 	%p7, %rd60, %rd59;
	@%p7 bra 	$L__BB5_3;
	bra.uni 	$L__BB5_16;
$L__BB5_12:
	add.s64 	%rd15, %rd60, %rd8;
	setp.ge.u64 	%p8, %rd15, %rd59;
	@%p8 bra 	$L__BB5_15;
	setp.ne.s32 	%p9, %r1, 0;
	@%p9 bra 	$L__BB5_15;
	shl.b64 	%rd52, %rd15, 3;
	add.s64 	%rd53, %rd2, %rd52;
	ld.global.u64 	%rd54, [%rd53];
	add.s64 	%rd55, %rd1, %rd54;
	mov.b16 	%rs2, 1;
	st.global.u8 	[%rd55], %rs2;
	ld.global.u64 	%rd59, [%rd4+8];
$L__BB5_15:
	add.s64 	%rd60, %rd60, %rd9;
	setp.lt.u64 	%p10, %rd60, %rd59;
	@%p10 bra 	$L__BB5_12;
$L__BB5_16:
	ret;

}
	// .globl	_Z30GPU_4loop_streams_ncm_2_part_2PmS_S_PdS0_S0_S0_mmmmmiiiiiiimmS0_Pb
.visible .entry _Z30GPU_4loop_streams_ncm_2_part_2PmS_S_PdS0_S0_S0_mmmmmiiiiiiimmS0_Pb(
	.param .u64 .ptr .align 1 _Z30GPU_4loop_streams_ncm_2_part_2PmS_S_PdS0_S0_S0_mmmmmiiiiiiimmS0_Pb_param_0,
	.param .u64 .ptr .align 1 _Z30GPU_4loop_streams_ncm_2_part_2PmS_S_PdS0_S0_S0_mmmmmiiiiiiimmS0_Pb_param_1,
	.param .u64 .ptr .align 1 _Z30GPU_4loop_streams_ncm_2_part_2PmS_S_PdS0_S0_S0_mmmmmiiiiiiimmS0_Pb_param_2,
	.param .u64 .ptr .align 1 _Z30GPU_4loop_streams_ncm_2_part_2PmS_S_PdS0_S0_S0_mmmmmiiiiiiimmS0_Pb_param_3,
	.param .u64 .ptr .align 1 _Z30GPU_4loop_streams_ncm_2_part_2PmS_S_PdS0_S0_S0_mmmmmiiiiiiimmS0_Pb_param_4,
	.param .u64 .ptr .align 1 _Z30GPU_4loop_streams_ncm_2_part_2PmS_S_PdS0_S0_S0_mmmmmiiiiiiimmS0_Pb_param_5,
	.param .u64 .ptr .align 1 _Z30GPU_4loop_streams_ncm_2_part_2PmS_S_PdS0_S0_S0_mmmmmiiiiiiimmS0_Pb_param_6,
	.param .u64 _Z30GPU_4loop_streams_ncm_2_part_2PmS_S_PdS0_S0_S0_mmmmmiiiiiiimmS0_Pb_param_7,
	.param .u64 _Z30GPU_4loop_streams_ncm_2_part_2PmS_S_PdS0_S0_S0_mmmmmiiiiiiimmS0_Pb_param_8,
	.param .u64 _Z30GPU_4loop_streams_ncm_2_part_2PmS_S_PdS0_S0_S0_mmmmmiiiiiiimmS0_Pb_param_9,
	.param .u64 _Z30GPU_4loop_streams_ncm_2_part_2PmS_S_PdS0_S0_S0_mmmmmiiiiiiimmS0_Pb_param_10,
	.param .u64 _Z30GPU_4loop_streams_ncm_2_part_2PmS_S_PdS0_S0_S0_mmmmmiiiiiiimmS0_Pb_param_11,
	.param .u32 _Z30GPU_4loop_streams_ncm_2_part_2PmS_S_PdS0_S0_S0_mmmmmiiiiiiimmS0_Pb_param_12,
	.param .u32 _Z30GPU_4loop_streams_ncm_2_part_2PmS_S_PdS0_S0_S0_mmmmmiiiiiiimmS0_Pb_param_13,
	.param .u32 _Z30GPU_4loop_streams_ncm_2_part_2PmS_S_PdS0_S0_S0_mmmmmiiiiiiimmS0_Pb_param_14,
	.param .u32 _Z30GPU_4loop_streams_ncm_2_part_2PmS_S_PdS0_S0_S0_mmmmmiiiiiiimmS0_Pb_param_15,
	.param .u32 _Z30GPU_4loop_streams_ncm_2_part_2PmS_S_PdS0_S0_S0_mmmmmiiiiiiimmS0_Pb_param_16,
	.param .u32 _Z30GPU_4loop_streams_ncm_2_part_2PmS_S_PdS0_S0_S0_mmmmmiiiiiiimmS0_Pb_param_17,
	.param .u32 _Z30GPU_4loop_streams_ncm_2_part_2PmS_S_PdS0_S0_S0_mmmmmiiiiiiimmS0_Pb_param_18,
	.param .u64 _Z30GPU_4loop_streams_ncm_2_part_2PmS_S_PdS0_S0_S0_mmmmmiiiiiiimmS0_Pb_param_19,
	.param .u64 _Z30GPU_4loop_streams_ncm_2_part_2PmS_S_PdS0_S0_S0_mmmmmiiiiiiimmS0_Pb_param_20,
	.param .u64 .ptr .align 1 _Z30GPU_4loop_streams_ncm_2_part_2PmS_S_PdS0_S0_S0_mmmmmiiiiiiimmS0_Pb_param_21,
	.param .u64 .ptr .align 1 _Z30GPU_4loop_streams_ncm_2_part_2PmS_S_PdS0_S0_S0_mmmmmiiiiiiimmS0_Pb_param_22
)
{
	.reg .pred 	%p<9>;
	.reg .b16 	%rs<2>;
	.reg .b32 	%r<21>;
	.reg .b64 	%rd<30>;
	.reg .b64 	%fd<5>;

	ld.param.u64 	%rd10, [_Z30GPU_4loop_streams_ncm_2_part_2PmS_S_PdS0_S0_S0_mmmmmiiiiiiimmS0_Pb_param_4];
	ld.param.u64 	%rd11, [_Z30GPU_4loop_streams_ncm_2_part_2PmS_S_PdS0_S0_S0_mmmmmiiiiiiimmS0_Pb_param_6];
	ld.param.u64 	%rd12, [_Z30GPU_4loop_streams_ncm_2_part_2PmS_S_PdS0_S0_S0_mmmmmiiiiiiimmS0_Pb_param_10];
	ld.param.u64 	%rd13, [_Z30GPU_4loop_streams_ncm_2_part_2PmS_S_PdS0_S0_S0_mmmmmiiiiiiimmS0_Pb_param_11];
	ld.param.u64 	%rd14, [_Z30GPU_4loop_streams_ncm_2_part_2PmS_S_PdS0_S0_S0_mmmmmiiiiiiimmS0_Pb_param_19];
	ld.param.u64 	%rd15, [_Z30GPU_4loop_streams_ncm_2_part_2PmS_S_PdS0_S0_S0_mmmmmiiiiiiimmS0_Pb_param_21];
	ld.param.u64 	%rd16, [_Z30GPU_4loop_streams_ncm_2_part_2PmS_S_PdS0_S0_S0_mmmmmiiiiiiimmS0_Pb_param_22];
	cvta.to.global.u64 	%rd17, %rd16;
	mov.u32 	%r11, %ctaid.x;
	cvt.u64.u32 	%rd1, %r11;
	add.s64 	%rd18, %rd17, %rd1;
	ld.global.u8 	%rs1, [%rd18];
	setp.eq.s16 	%p1, %rs1, 0;
	setp.eq.s64 	%p2, %rd12, 0;
	or.pred  	%p3, %p1, %p2;
	@%p3 bra 	$L__BB6_9;
	cvt.u32.u64 	%r1, %rd1;
	setp.eq.s64 	%p4, %rd13, 0;
	@%p4 bra 	$L__BB6_9;
	cvta.to.global.u64 	%rd2, %rd10;
	cvta.to.global.u64 	%rd3, %rd15;
	cvta.to.global.u64 	%rd4, %rd11;
	mov.u32 	%r2, %ntid.y;
	mov.u32 	%r3, %ntid.x;
	cvt.u32.u64 	%r13, %rd13;
	mul.lo.s32 	%r4, %r1, %r13;
	mul.lo.s64 	%rd5, %rd12, %rd1;
	mov.u32 	%r5, %tid.x;
	mul.lo.s64 	%rd6, %rd14, %rd12;
	mov.b32 	%r19, 0;
	mov.u32 	%r6, %tid.y;
$L__BB6_3:
	add.s32 	%r14, %r19, %r6;
	cvt.s64.s32 	%rd7, %r14;
	setp.le.u64 	%p5, %rd12, %rd7;
	@%p5 bra 	$L__BB6_8;
	add.s64 	%rd19, %rd6, %rd7;
	shl.b64 	%rd20, %rd19, 3;
	add.s64 	%rd21, %rd2, %rd20;
	ld.global.f64 	%fd1, [%rd21];
	add.s64 	%rd22, %rd5, %rd7;
	mul.lo.s64 	%rd8, %rd22, %rd13;
	mov.b32 	%r20, 0;
$L__BB6_5:
	add.s32 	%r16, %r20, %r5;
	cvt.s64.s32 	%rd9, %r16;
	setp.le.u64 	%p6, %rd13, %rd9;
	@%p6 bra 	$L__BB6_7;
	cvt.u32.u64 	%r17, %rd9;
	add.s64 	%rd23, %rd8, %rd9;
	add.s32 	%r18, %r17, %r4;
	shl.b64 	%rd24, %rd23, 3;
	add.s64 	%rd25, %rd4, %rd24;
	mul.wide.s32 	%rd26, %r18, 8;
	add.s64 	%rd27, %rd3, %rd26;
	ld.global.f64 	%fd2, [%rd27];
	mul.f64 	%fd3, %fd1, %fd2;
	atom.global.add.f64 	%fd4, [%rd25], %fd3;
$L__BB6_7:
	add.s32 	%r20, %r20, %r3;
	cvt.s64.s32 	%rd28, %r20;
	setp.gt.u64 	%p7, %rd13, %rd28;
	@%p7 bra 	$L__BB6_5;
$L__BB6_8:
	add.s32 	%r19, %r19, %r2;
	cvt.s64.s32 	%rd29, %r19;
	setp.gt.u64 	%p8, %rd12, %rd29;
	@%p8 bra 	$L__BB6_3;
$L__BB6_9:
	ret;

}


// ===== COMPILED SASS (sm_100) =====

	.target	sm_100

	.elftype	@"ET_EXEC"


//--------------------- .note.nv.tkinfo           --------------------------
	.section	.note.nv.tkinfo,"",@"SHT_NOTE"
	.sectionflags	@"SHF_NOTE_NV_TKINFO"
	.tkinfo
        /*0018*/ 	.word	0x00000002
        /*0030*/ 	.string	""
        /*0030*/ 	.string	"ptxas"
        /*0030*/ 	.string	"Cuda compilation tools, release 13.0, V13.0.88"
        /*0030*/ 	.string	"Build cuda_13.0.r13.0/compiler.36424714_0"
        /*0030*/ 	.string	"-arch sm_100 -m 64 "



//--------------------- .note.nv.cuinfo           --------------------------
	.section	.note.nv.cuinfo,"",@"SHT_NOTE"
	.sectionflags	@"SHF_NOTE_NV_CUINFO"
        /*0018*/ 	.short	0x0002
        /*001a*/ 	.short	0x0064
        /*001c*/ 	.short	0x0082
	.zero		2


//--------------------- .nv.info                  --------------------------
	.section	.nv.info,"",@"SHT_CUDA_INFO"
	.align	4


	//----- nvinfo : EIATTR_REGCOUNT
	.align		4
        /*0000*/ 	.byte	0x04, 0x2f
        /*0002*/ 	.short	(.L_2 - .L_1)
	.align		4
.L_1:
        /*0004*/ 	.word	index@(_Z30GPU_5loop_contraction_kernel_0PmS_S_S_S_S_PdS0_S0_S0_mmmmmimmmmmm)
        /*0008*/ 	.word	0x00000028


	//----- nvinfo : EIATTR_FRAME_SIZE
	.align		4
.L_2:
        /*000c*/ 	.byte	0x04, 0x11
        /*000e*/ 	.short	(.L_4 - .L_3)
	.align		4
.L_3:
        /*0010*/ 	.word	index@(_Z30GPU_5loop_contraction_kernel_0PmS_S_S_S_S_PdS0_S0_S0_mmmmmimmmmmm)
        /*0014*/ 	.word	0x00000000


	//----- nvinfo : EIATTR_REGCOUNT
	.align		4
.L_4:
        /*0018*/ 	.byte	0x04, 0x2f
        /*001a*/ 	.short	(.L_6 - .L_5)
	.align		4
.L_5:
        /*001c*/ 	.word	index@(_Z19contractionKernel_4PmS_S_S_S_S_PdS0_S0_S0_mmmmmiS0_)
        /*0020*/ 	.word	0x0000001c


	//----- nvinfo : EIATTR_FRAME_SIZE
	.align		4
.L_6:
        /*0024*/ 	.byte	0x04, 0x11
        /*0026*/ 	.short	(.L_8 - .L_7)
	.align		4
.L_7:
        /*0028*/ 	.word	index@(_Z19contractionKernel_4PmS_S_S_S_S_PdS0_S0_S0_mmmmmiS0_)
        /*002c*/ 	.word	0x00000000


	//----- nvinfo : EIATTR_REGCOUNT
	.align		4
.L_8:
        /*0030*/ 	.byte	0x04, 0x2f
        /*0032*/ 	.short	(.L_10 - .L_9)
	.align		4
.L_9:
        /*0034*/ 	.word	index@(_Z47contractionKernel_for_second_contraction_part_1PmS_S_S_S_S_PdS0_S0_S0_mmmmmiS0_Pi)
        /*0038*/ 	.word	0x0000001c


	//----- nvinfo : EIATTR_FRAME_SIZE
	.align		4
.L_10:
        /*003c*/ 	.byte	0x04, 0x11
        /*003e*/ 	.short	(.L_12 - .L_11)
	.align		4
.L_11:
        /*0040*/ 	.word	index@(_Z47contractionKernel_for_second_contraction_part_1PmS_S_S_S_S_PdS0_S0_S0_mmmmmiS0_Pi)
        /*0044*/ 	.word	0x00000000


	//----- nvinfo : EIATTR_REGCOUNT
	.align		4
.L_12:
        /*0048*/ 	.byte	0x04, 0x2f
        /*004a*/ 	.short	(.L_14 - .L_13)
	.align		4
.L_13:
        /*004c*/ 	.word	index@(_Z47contractionKernel_for_second_contraction_part_2PmS_S_S_S_S_PdS0_S0_S0_mmmmmiS0_Pi)
        /*0050*/ 	.word	0x0000001e


	//----- nvinfo : EIATTR_FRAME_SIZE
	.align		4
.L_14:
        /*0054*/ 	.byte	0x04, 0x11
        /*0056*/ 	.short	(.L_16 - .L_15)
	.align		4
.L_15:
        /*0058*/ 	.word	index@(_Z47contractionKernel_for_second_contraction_part_2PmS_S_S_S_S_PdS0_S0_S0_mmmmmiS0_Pi)
        /*005c*/ 	.word	0x00000000


	//----- nvinfo : EIATTR_REGCOUNT
	.align		4
.L_16:
        /*0060*/ 	.byte	0x04, 0x2f
        /*0062*/ 	.short	(.L_18 - .L_17)
	.align		4
.L_17:
        /*0064*/ 	.word	index@(_Z17GPU_4loop_streamsPmS_S_PdS0_S0_S0_mmmmmiiiiiiimm)
        /*0068*/ 	.word	0x0000001a


	//----- nvinfo : EIATTR_FRAME_SIZE
	.align		4
.L_18:
        /*006c*/ 	.byte	0x04, 0x11
        /*006e*/ 	.short	(.L_20 - .L_19)
	.align		4
.L_19:
        /*0070*/ 	.word	index@(_Z17GPU_4loop_streamsPmS_S_PdS0_S0_S0_mmmmmiiiiiiimm)
        /*0074*/ 	.word	0x00000000


	//----- nvinfo : EIATTR_REGCOUNT
	.align		4
.L_20:
        /*0078*/ 	.byte	0x04, 0x2f
        /*007a*/ 	.short	(.L_22 - .L_21)
	.align		4
.L_21:
        /*007c*/ 	.word	index@(_Z30GPU_4loop_streams_ncm_2_part_1PmS_S_PdS0_S0_S0_mmmmmiiiiiiimmS0_Pb)
        /*0080*/ 	.word	0x0000001a


	//----- nvinfo : EIATTR_FRAME_SIZE
	.align		4
.L_22:
        /*0084*/ 	.byte	0x04, 0x11
        /*0086*/ 	.short	(.L_24 - .L_23)
	.align		4
.L_23:
        /*0088*/ 	.word	index@(_Z30GPU_4loop_streams_ncm_2_part_1PmS_S_PdS0_S0_S0_mmmmmiiiiiiimmS0_Pb)
        /*008c*/ 	.word	0x00000000


	//----- nvinfo : EIATTR_REGCOUNT
	.align		4
.L_24:
        /*0090*/ 	.byte	0x04, 0x2f
        /*0092*/ 	.short	(.L_26 - .L_25)
	.align		4
.L_25:
        /*0094*/ 	.word	index@(_Z30GPU_4loop_streams_ncm_2_part_2PmS_S_PdS0_S0_S0_mmmmmiiiiiiimmS0_Pb)
        /*0098*/ 	.word	0x00000018


	//----- nvinfo : EIATTR_FRAME_SIZE
	.align		4
.L_26:
        /*009c*/ 	.byte	0x04, 0x11
        /*009e*/ 	.short	(.L_28 - .L_27)
	.align		4
.L_27:
        /*00a0*/ 	.word	index@(_Z30GPU_4loop_streams_ncm_2_part_2PmS_S_PdS0_S0_S0_mmmmmiiiiiiimmS0_Pb)
        /*00a4*/ 	.word	0x00000000


	//----- nvinfo : EIATTR_MIN_STACK_SIZE
	.align		4
.L_28:
        /*00a8*/ 	.byte	0x04, 0x12
        /*00aa*/ 	.short	(.L_30 - .L_29)
	.align		4
.L_29:
        /*00ac*/ 	.word	index@(_Z30GPU_4loop_streams_ncm_2_part_2PmS_S_PdS0_S0_S0_mmmmmiiiiiiimmS0_Pb)
        /*00b0*/ 	.word	0x00000000


	//----- nvinfo : EIATTR_MIN_STACK_SIZE
	.align		4
.L_30:
        /*00b4*/ 	.byte	0x04, 0x12
        /*00b6*/ 	.short	(.L_32 - .L_31)
	.align		4
.L_31:
        /*00b8*/ 	.word	index@(_Z30GPU_4loop_streams_ncm_2_part_1PmS_S_PdS0_S0_S0_mmmmmiiiiiiimmS0_Pb)
        /*00bc*/ 	.word	0x00000000


	//----- nvinfo : EIATTR_MIN_STACK_SIZE
	.align		4
.L_32:
        /*00c0*/ 	.byte	0x04, 0x12
        /*00c2*/ 	.short	(.L_34 - .L_33)
	.align		4
.L_33:
        /*00c4*/ 	.word	index@(_Z17GPU_4loop_streamsPmS_S_PdS0_S0_S0_mmmmmiiiiiiimm)
        /*00c8*/ 	.word	0x00000000


	//----- nvinfo : EIATTR_MIN_STACK_SIZE
	.align		4
.L_34:
        /*00cc*/ 	.byte	0x04, 0x12
        /*00ce*/ 	.short	(.L_36 - .L_35)
	.align		4
.L_35:
        /*00d0*/ 	.word	index@(_Z47contractionKernel_for_second_contraction_part_2PmS_S_S_S_S_PdS0_S0_S0_mmmmmiS0_Pi)
        /*00d4*/ 	.word	0x00000000


	//----- nvinfo : EIATTR_MIN_STACK_SIZE
	.align		4
.L_36:
        /*00d8*/ 	.byte	0x04, 0x12
        /*00da*/ 	.short	(.L_38 - .L_37)
	.align		4
.L_37:
        /*00dc*/ 	.word	index@(_Z47contractionKernel_for_second_contraction_part_1PmS_S_S_S_S_PdS0_S0_S0_mmmmmiS0_Pi)
        /*00e0*/ 	.word	0x00000000


	//----- nvinfo : EIATTR_MIN_STACK_SIZE
	.align		4
.L_38:
        /*00e4*/ 	.byte	0x04, 0x12
        /*00e6*/ 	.short	(.L_40 - .L_39)
	.align		4
.L_39:
        /*00e8*/ 	.word	index@(_Z19contractionKernel_4PmS_S_S_S_S_PdS0_S0_S0_mmmmmiS0_)
        /*00ec*/ 	.word	0x00000000


	//----- nvinfo : EIATTR_MIN_STACK_SIZE
	.align		4
.L_40:
        /*00f0*/ 	.byte	0x04, 0x12
        /*00f2*/ 	.short	(.L_42 - .L_41)
	.align		4
.L_41:
        /*00f4*/ 	.word	index@(_Z30GPU_5loop_contraction_kernel_0PmS_S_S_S_S_PdS0_S0_S0_mmmmmimmmmmm)
        /*00f8*/ 	.word	0x00000000
.L_42:


//--------------------- .nv.compat                --------------------------
	.section	.nv.compat,"",@"SHT_CUDA_COMPAT_INFO"
	.align	4
        /*0000*/ 	.byte	0x02, 0x09, 0x00, 0x00, 0x02, 0x02, 0x01, 0x00, 0x02, 0x05, 0x05, 0x00, 0x03, 0x07, 0x01, 0x01
        /*0010*/ 	.byte	0x02, 0x03, 0x00, 0x00, 0x02, 0x06, 0x01, 0x00, 0x04, 0x0b, 0x08, 0x00, 0x01, 0x00, 0x00, 0x00
        /*0020*/ 	.byte	0x00, 0x00, 0x00, 0x00


//--------------------- .nv.info._Z30GPU_4loop_streams_ncm_2_part_2PmS_S_PdS0_S0_S0_mmmmmiiiiiiimmS0_Pb --------------------------
	.section	.nv.info._Z30GPU_4loop_streams_ncm_2_part_2PmS_S_PdS0_S0_S0_mmmmmiiiiiiimmS0_Pb,"",@"SHT_CUDA_INFO"
	.sectionflags	@""
	.align	4


	//----- nvinfo : EIATTR_CUDA_API_VERSION
	.align		4
        /*0000*/ 	.byte	0x04, 0x37
        /*0002*/ 	.short	(.L_44 - .L_43)
.L_43:
        /*0004*/ 	.word	0x00000082


	//----- nvinfo : EIATTR_KPARAM_INFO
	.align		4
.L_44:
        /*0008*/ 	.byte	0x04, 0x17
        /*000a*/ 	.short	(.L_46 - .L_45)
.L_45:
        /*000c*/ 	.word	0x00000000
        /*0010*/ 	.short	0x0016
        /*0012*/ 	.short	0x0098
        /*0014*/ 	.byte	0x00, 0xf5, 0x21, 0x00


	//----- nvinfo : EIATTR_KPARAM_INFO
	.align		4
.L_46:
        /*0018*/ 	.byte	0x04, 0x17
        /*001a*/ 	.short	(.L_48 - .L_47)
.L_47:
        /*001c*/ 	.word	0x00000000
        /*0020*/ 	.short	0x0015
        /*0022*/ 	.short	0x0090
        /*0024*/ 	.byte	0x00, 0xf5, 0x21, 0x00


	//----- nvinfo : EIATTR_KPARAM_INFO
	.align		4
.L_48:
        /*0028*/ 	.byte	0x04, 0x17
        /*002a*/ 	.short	(.L_50 - .L_49)
.L_49:
        /*002c*/ 	.word	0x00000000
        /*0030*/ 	.short	0x0014
        /*0032*/ 	.short	0x0088
        /*0034*/ 	.byte	0x00, 0xf0, 0x21, 0x00


	//----- nvinfo : EIATTR_KPARAM_INFO
	.align		4
.L_50:
        /*0038*/ 	.byte	0x04, 0x17
        /*003a*/ 	.short	(.L_52 - .L_51)
.L_51:
        /*003c*/ 	.word	0x00000000
        /*0040*/ 	.short	0x0013
        /*0042*/ 	.short	0x0080
        /*0044*/ 	.byte	0x00, 0xf0, 0x21, 0x00


	//----- nvinfo : EIATTR_KPARAM_INFO
	.align		4
.L_52:
        /*0048*/ 	.byte	0x04, 0x17
        /*004a*/ 	.short	(.L_54 - .L_53)
.L_53:
        /*004c*/ 	.word	0x00000000
        /*0050*/ 	.short	0x0012
        /*0052*/ 	.short	0x0078
        /*0054*/ 	.byte	0x00, 0xf0, 0x11, 0x00


	//----- nvinfo : EIATTR_KPARAM_INFO
	.align		4
.L_54:
        /*0058*/ 	.byte	0x04, 0x17
        /*005a*/ 	.short	(.L_56 - .L_55)
.L_55:
        /*005c*/ 	.word	0x00000000
        /*0060*/ 	.short	0x0011
        /*0062*/ 	.short	0x0074
        /*0064*/ 	.byte	0x00, 0xf0, 0x11, 0x00


	//----- nvinfo : EIATTR_KPARAM_INFO
	.align		4
.L_56:
        /*0068*/ 	.byte	0x04, 0x17
        /*006a*/ 	.short	(.L_58 - .L_57)
.L_57:
        /*006c*/ 	.word	0x00000000
        /*0070*/ 	.short	0x0010
        /*0072*/ 	.short	0x0070
        /*0074*/ 	.byte	0x00, 0xf0, 0x11, 0x00


	//----- nvinfo : EIATTR_KPARAM_INFO
	.align		4
.L_58:
        /*0078*/ 	.byte	0x04, 0x17
        /*007a*/ 	.short	(.L_60 - .L_59)
.L_59:
        /*007c*/ 	.word	0x00000000
        /*0080*/ 	.short	0x000f
        /*0082*/ 	.short	0x006c
        /*0084*/ 	.byte	0x00, 0xf0, 0x11, 0x00


	//----- nvinfo : EIATTR_KPARAM_INFO
	.align		4
.L_60:
        /*0088*/ 	.byte	0x04, 0x17
        /*008a*/ 	.short	(.L_62 - .L_61)
.L_61:
        /*008c*/ 	.word	0x00000000
        /*0090*/ 	.short	0x000e
        /*0092*/ 	.short	0x0068
        /*0094*/ 	.byte	0x00, 0xf0, 0x11, 0x00


	//----- nvinfo : EIATTR_KPARAM_INFO
	.align		4
.L_62:
        /*0098*/ 	.byte	0x04, 0x17
        /*009a*/ 	.short	(.L_64 - .L_63)
.L_63:
        /*009c*/ 	.word	0x00000000
        /*00a0*/ 	.short	0x000d
        /*00a2*/ 	.short	0x0064
        /*00a4*/ 	.byte	0x00, 0xf0, 0x11, 0x00


	//----- nvinfo : EIATTR_KPARAM_INFO
	.align		4
.L_64:
        /*00a8*/ 	.byte	0x04, 0x17
        /*00aa*/ 	.short	(.L_66 - .L_65)
.L_65:
        /*00ac*/ 	.word	0x00000000
        /*00b0*/ 	.short	0x000c
        /*00b2*/ 	.short	0x0060
        /*00b4*/ 	.byte	0x00, 0xf0, 0x11, 0x00


	//----- nvinfo : EIATTR_KPARAM_INFO
	.align		4
.L_66:
        /*00b8*/ 	.byte	0x04, 0x17
        /*00ba*/ 	.short	(.L_68 - .L_67)
.L_67:
        /*00bc*/ 	.word	0x00000000
        /*00c0*/ 	.short	0x000b
        /*00c2*/ 	.short	0x0058
        /*00c4*/ 	.byte	0x00, 0xf0, 0x21, 0x00


	//----- nvinfo : EIATTR_KPARAM_INFO
	.align		4
.L_68:
        /*00c8*/ 	.byte	0x04, 0x17
        /*00ca*/ 	.short	(.L_70 - .L_69)
.L_69:
        /*00cc*/ 	.word	0x00000000
        /*00d0*/ 	.short	0x000a
        /*00d2*/ 	.short	0x0050
        /*00d4*/ 	.byte	0x00, 0xf0, 0x21, 0x00


	//----- nvinfo : EIATTR_KPARAM_INFO
	.align		4
.L_70:
        /*00d8*/ 	.byte	0x04, 0x17
        /*00da*/ 	.short	(.L_72 - .L_71)
.L_71:
        /*00dc*/ 	.word	0x00000000
        /*00e0*/ 	.short	0x0009
        /*00e2*/ 	.short	0x0048
        /*00e4*/ 	.byte	0x00, 0xf0, 0x21, 0x00


	//----- nvinfo : EIATTR_KPARAM_INFO
	.align		4
.L_72:
        /*00e8*/ 	.byte	0x04, 0x17
        /*00ea*/ 	.short	(.L_74 - .L_73)
.L_73:
        /*00ec*/ 	.word	0x00000000
        /*00f0*/ 	.short	0x0008
        /*00f2*/ 	.short	0x0040
        /*00f4*/ 	.byte	0x00, 0xf0, 0x21, 0x00


	//----- nvinfo : EIATTR_KPARAM_INFO
	.align		4
.L_74:
        /*00f8*/ 	.byte	0x04, 0x17
        /*00fa*/ 	.short	(.L_76 - .L_75)
.L_75:
        /*00fc*/ 	.word	0x00000000
        /*0100*/ 	.short	0x0007
        /*0102*/ 	.short	0x0038
        /*0104*/ 	.byte	0x00, 0xf0, 0x21, 0x00


	//----- nvinfo : EIATTR_KPARAM_INFO
	.align		4
.L_76:
        /*0108*/ 	.byte	0x04, 0x17
        /*010a*/ 	.short	(.L_78 - .L_77)
.L_77:
        /*010c*/ 	.word	0x00000000
        /*0110*/ 	.short	0x0006
        /*0112*/ 	.short	0x0030
        /*0114*/ 	.byte	0x00, 0xf5, 0x21, 0x00


	//----- nvinfo : EIATTR_KPARAM_INFO
	.align		4
.L_78:
        /*0118*/ 	.byte	0x04, 0x17
        /*011a*/ 	.short	(.L_80 - .L_79)
.L_79:
        /*011c*/ 	.word	0x00000000
        /*0120*/ 	.short	0x0005
        /*0122*/ 	.short	0x0028
        /*0124*/ 	.byte	0x00, 0xf5, 0x21, 0x00


	//----- nvinfo : EIATTR_KPARAM_INFO
	.align		4
.L_80:
        /*0128*/ 	.byte	0x04, 0x17
        /*012a*/ 	.short	(.L_82 - .L_81)
.L_81:
        /*012c*/ 	.word	0x00000000
        /*0130*/ 	.short	0x0004
        /*0132*/ 	.short	0x0020
        /*0134*/ 	.byte	0x00, 0xf5, 0x21, 0x00


	//----- nvinfo : EIATTR_KPARAM_INFO
	.align		4
.L_82:
        /*0138*/ 	.byte	0x04, 0x17
        /*013a*/ 	.short	(.L_84 - .L_83)
.L_83:
        /*013c*/ 	.word	0x00000000
        /*0140*/ 	.short	0x0003
        /*0142*/ 	.short	0x0018
        /*0144*/ 	.byte	0x00, 0xf5, 0x21, 0x00


	//----- nvinfo : EIATTR_KPARAM_INFO
	.align		4
.L_84:
        /*0148*/ 	.byte	0x04, 0x17
        /*014a*/ 	.short	(.L_86 - .L_85)
.L_85:
        /*014c*/ 	.word	0x00000000
        /*0150*/ 	.short	0x0002
        /*0152*/ 	.short	0x0010
        /*0154*/ 	.byte	0x00, 0xf5, 0x21, 0x00


	//----- nvinfo : EIATTR_KPARAM_INFO
	.align		4
.L_86:
        /*0158*/ 	.byte	0x04, 0x17
        /*015a*/ 	.short	(.L_88 - .L_87)
.L_87:
        /*015c*/ 	.word	0x00000000
        /*0160*/ 	.short	0x0001
        /*0162*/ 	.short	0x0008
        /*0164*/ 	.byte	0x00, 0xf5, 0x21, 0x00


	//----- nvinfo : EIATTR_KPARAM_INFO
	.align		4
.L_88:
        /*0168*/ 	.byte	0x04, 0x17
        /*016a*/ 	.short	(.L_90 - .L_89)
.L_89:
        /*016c*/ 	.word	0x00000000
        /*0170*/ 	.short	0x0000
        /*0172*/ 	.short	0x0000
        /*0174*/ 	.byte	0x00, 0xf5, 0x21, 0x00


	//----- nvinfo : EIATTR_SPARSE_MMA_MASK
	.align		4
.L_90:
        /*0178*/ 	.byte	0x03, 0x50
        /*017a*/ 	.short	0x0000


	//----- nvinfo : EIATTR_MAXREG_COUNT
	.align		4
        /*017c*/ 	.byte	0x03, 0x1b
        /*017e*/ 	.short	0x00ff


	//----- nvinfo : EIATTR_MERCURY_ISA_VERSION
	.align		4
        /*0180*/ 	.byte	0x03, 0x5f
        /*0182*/ 	.short	0x0101


	//----- nvinfo : EIATTR_VRC_CTA_INIT_COUNT
	.align		4
        /*0184*/ 	.byte	0x02, 0x4a
	.zero		1
	.zero		1


	//----- nvinfo : EIATTR_EXIT_INSTR_OFFSETS
	.align		4
        /*0188*/ 	.byte	0x04, 0x1c
        /*018a*/ 	.short	(.L_92 - .L_91)


	//   ....[0]....
.L_91:
        /*018c*/ 	.word	0x000000d0


	//   ....[1]....
        /*0190*/ 	.word	0x00000110


	//   ....[2]....
        /*0194*/ 	.word	0x000004b0


	//----- nvinfo : EIATTR_CRS_STACK_SIZE
	.align		4
.L_92:
        /*0198*/ 	.byte	0x04, 0x1e
        /*019a*/ 	.short	(.L_94 - .L_93)
.L_93:
        /*019c*/ 	.word	0x00000000


	//----- nvinfo : EIATTR_CBANK_PARAM_SIZE
	.align		4
.L_94:
        /*01a0*/ 	.byte	0x03, 0x19
        /*01a2*/ 	.short	0x00a0


	//----- nvinfo : EIATTR_PARAM_CBANK
	.align		4
        /*01a4*/ 	.byte	0x04, 0x0a
        /*01a6*/ 	.short	(.L_96 - .L_95)
	.align		4
.L_95:
        /*01a8*/ 	.word	index@(.nv.constant0._Z30GPU_4loop_streams_ncm_2_part_2PmS_S_PdS0_S0_S0_mmmmmiiiiiiimmS0_Pb)
        /*01ac*/ 	.short	0x0380
        /*01ae*/ 	.short	0x00a0


	//----- nvinfo : EIATTR_SW_WAR
	.align		4
.L_96:
        /*01b0*/ 	.byte	0x04, 0x36
        /*01b2*/ 	.short	(.L_98 - .L_97)
.L_97:
        /*01b4*/ 	.word	0x00000008
.L_98:


//--------------------- .nv.info._Z30GPU_4loop_streams_ncm_2_part_1PmS_S_PdS0_S0_S0_mmmmmiiiiiiimmS0_Pb --------------------------
	.section	.nv.info._Z30GPU_4loop_streams_ncm_2_part_1PmS_S_PdS0_S0_S0_mmmmmiiiiiiimmS0_Pb,"",@"SHT_CUDA_INFO"
	.sectionflags	@""
	.align	4


	//----- nvinfo : EIATTR_CUDA_API_VERSION
	.align		4
        /*0000*/ 	.byte	0x04, 0x37
        /*0002*/ 	.short	(.L_100 - .L_99)
.L_99:
        /*0004*/ 	.word	0x00000082


	//----- nvinfo : EIATTR_KPARAM_INFO
	.align		4
.L_100:
        /*0008*/ 	.byte	0x04, 0x17
        /*000a*/ 	.short	(.L_102 - .L_101)
.L_101:
        /*000c*/ 	.word	0x00000000
        /*0010*/ 	.short	0x0016
        /*0012*/ 	.short	0x0098
        /*0014*/ 	.byte	0x00, 0xf5, 0x21, 0x00


	//----- nvinfo : EIATTR_KPARAM_INFO
	.align		4
.L_102:
        /*0018*/ 	.byte	0x04, 0x17
        /*001a*/ 	.short	(.L_104 - .L_103)
.L_103:
        /*001c*/ 	.word	0x00000000
        /*0020*/ 	.short	0x0015
        /*0022*/ 	.short	0x0090
        /*0024*/ 	.byte	0x00, 0xf5, 0x21, 0x00


	//----- nvinfo : EIATTR_KPARAM_INFO
	.align		4
.L_104:
        /*0028*/ 	.byte	0x04, 0x17
        /*002a*/ 	.short	(.L_106 - .L_105)
.L_105:
        /*002c*/ 	.word	0x00000000
        /*0030*/ 	.short	0x0014
        /*0032*/ 	.short	0x0088
        /*0034*/ 	.byte	0x00, 0xf0, 0x21, 0x00


	//----- nvinfo : EIATTR_KPARAM_INFO
	.align		4
.L_106:
        /*0038*/ 	.byte	0x04, 0x17
        /*003a*/ 	.short	(.L_108 - .L_107)
.L_107:
        /*003c*/ 	.word	0x00000000
        /*0040*/ 	.short	0x0013
        /*0042*/ 	.short	0x0080
        /*0044*/ 	.byte	0x00, 0xf0, 0x21, 0x00


	//----- nvinfo : EIATTR_KPARAM_INFO
	.align		4
.L_108:
        /*0048*/ 	.byte	0x04, 0x17
        /*004a*/ 	.short	(.L_110 - .L_109)
.L_109:
        /*004c*/ 	.word	0x00000000
        /*0050*/ 	.short	0x0012
        /*0052*/ 	.short	0x0078
        /*0054*/ 	.byte	0x00, 0xf0, 0x11, 0x00


	//----- nvinfo : EIATTR_KPARAM_INFO
	.align		4
.L_110:
        /*0058*/ 	.byte	0x04, 0x17
        /*005a*/ 	.short	(.L_112 - .L_111)
.L_111:
        /*005c*/ 	.word	0x00000000
        /*0060*/ 	.short	0x0011
        /*0062*/ 	.short	0x0074
        /*0064*/ 	.byte	0x00, 0xf0, 0x11, 0x00


	//----- nvinfo : EIATTR_KPARAM_INFO
	.align		4
.L_112:
        /*0068*/ 	.byte	0x04, 0x17
        /*006a*/ 	.short	(.L_114 - .L_113)
.L_113:
        /*006c*/ 	.word	0x00000000
        /*0070*/ 	.short	0x0010
        /*0072*/ 	.short	0x0070
        /*0074*/ 	.byte	0x00, 0xf0, 0x11, 0x00


	//----- nvinfo : EIATTR_KPARAM_INFO
	.align		4
.L_114:
        /*0078*/ 	.byte	0x04, 0x17
        /*007a*/ 	.short	(.L_116 - .L_115)
.L_115:
        /*007c*/ 	.word	0x00000000
        /*0080*/ 	.short	0x000f
        /*0082*/ 	.short	0x006c
        /*0084*/ 	.byte	0x00, 0xf0, 0x11, 0x00


	//----- nvinfo : EIATTR_KPARAM_INFO
	.align		4
.L_116:
        /*0088*/ 	.byte	0x04, 0x17
        /*008a*/ 	.short	(.L_118 - .L_117)
.L_117:
        /*008c*/ 	.word	0x00000000
        /*0090*/ 	.short	0x000e
        /*0092*/ 	.short	0x0068
        /*0094*/ 	.byte	0x00, 0xf0, 0x11, 0x00


	//----- nvinfo : EIATTR_KPARAM_INFO
	.align		4
.L_118:
        /*0098*/ 	.byte	0x04, 0x17
        /*009a*/ 	.short	(.L_120 - .L_119)
.L_119:
        /*009c*/ 	.word	0x00000000
        /*00a0*/ 	.short	0x000d
        /*00a2*/ 	.short	0x0064
        /*00a4*/ 	.byte	0x00, 0xf0, 0x11, 0x00


	//----- nvinfo : EIATTR_KPARAM_INFO
	.align		4
.L_120:
        /*00a8*/ 	.byte	0x04, 0x17
        /*00aa*/ 	.short	(.L_122 - .L_121)
.L_121:
        /*00ac*/ 	.word	0x00000000
        /*00b0*/ 	.short	0x000c
        /*00b2*/ 	.short	0x0060
        /*00b4*/ 	.byte	0x00, 0xf0, 0x11, 0x00


	//----- nvinfo : EIATTR_KPARAM_INFO
	.align		4
.L_122:
        /*00b8*/ 	.byte	0x04, 0x17
        /*00ba*/ 	.short	(.L_124 - .L_123)
.L_123:
        /*00bc*/ 	.word	0x00000000
        /*00c0*/ 	.short	0x000b
        /*00c2*/ 	.short	0x0058
        /*00c4*/ 	.byte	0x00, 0xf0, 0x21, 0x00


	//----- nvinfo : EIATTR_KPARAM_INFO
	.align		4
.L_124:
        /*00c8*/ 	.byte	0x04, 0x17
        /*00ca*/ 	.short	(.L_126 - .L_125)
.L_125:
        /*00cc*/ 	.word	0x00000000
        /*00d0*/ 	.short	0x000a
        /*00d2*/ 	.short	0x0050
        /*00d4*/ 	.byte	0x00, 0xf0, 0x21, 0x00


	//----- nvinfo : EIATTR_KPARAM_INFO
	.align		4
.L_126:
        /*00d8*/ 	.byte	0x04, 0x17
        /*00da*/ 	.short	(.L_128 - .L_127)
.L_127:
        /*00dc*/ 	.word	0x00000000
        /*00e0*/ 	.short	0x0009
        /*00e2*/ 	.short	0x0048
        /*00e4*/ 	.byte	0x00, 0xf0, 0x21, 0x00


	//----- nvinfo : EIATTR_KPARAM_INFO
	.align		4
.L_128:
        /*00e8*/ 	.byte	0x04, 0x17
        /*00ea*/ 	.short	(.L_130 - .L_129)
.L_129:
        /*00ec*/ 	.word	0x00000000
        /*00f0*/ 	.short	0x0008
        /*00f2*/ 	.short	0x0040
        /*00f4*/ 	.byte	0x00, 0xf0, 0x21, 0x00


	//----- nvinfo : EIATTR_KPARAM_INFO
	.align		4
.L_130:
        /*00f8*/ 	.byte	0x04, 0x17
        /*00fa*/ 	.short	(.L_132 - .L_131)
.L_131:
        /*00fc*/ 	.word	0x00000000
        /*0100*/ 	.short	0x0007
        /*0102*/ 	.short	0x0038
        /*0104*/ 	.byte	0x00, 0xf0, 0x21, 0x00


	//----- nvinfo : EIATTR_KPARAM_INFO
	.align		4
.L_132:
        /*0108*/ 	.byte	0x04, 0x17
        /*010a*/ 	.short	(.L_134 - .L_133)
.L_133:
        /*010c*/ 	.word	0x00000000
        /*0110*/ 	.short	0x0006
        /*0112*/ 	.short	0x0030
        /*0114*/ 	.byte	0x00, 0xf5, 0x21, 0x00


	//----- nvinfo : EIATTR_KPARAM_INFO
	.align		4
.L_134:
        /*0118*/ 	.byte	0x04, 0x17
        /*011a*/ 	.short	(.L_136 - .L_135)
.L_135:
        /*011c*/ 	.word	0x00000000
        /*0120*/ 	.short	0x0005
        /*0122*/ 	.short	0x0028
        /*0124*/ 	.byte	0x00, 0xf5, 0x21, 0x00


	//----- nvinfo : EIATTR_KPARAM_INFO
	.align		4
.L_136:
        /*0128*/ 	.byte	0x04, 0x17
        /*012a*/ 	.short	(.L_138 - .L_137)
.L_137:
        /*012c*/ 	.word	0x00000000
        /*0130*/ 	.short	0x0004
        /*0132*/ 	.short	0x0020
        /*0134*/ 	.byte	0x00, 0xf5, 0x21, 0x00


	//----- nvinfo : EIATTR_KPARAM_INFO
	.align		4
.L_138:
        /*0138*/ 	.byte	0x04, 0x17
        /*013a*/ 	.short	(.L_140 - .L_139)
.L_139:
        /*013c*/ 	.word	0x00000000
        /*0140*/ 	.short	0x0003
        /*0142*/ 	.short	0x0018
        /*0144*/ 	.byte	0x00, 0xf5, 0x21, 0x00


	//----- nvinfo : EIATTR_KPARAM_INFO
	.align		4
.L_140:
        /*0148*/ 	.byte	0x04, 0x17
        /*014a*/ 	.short	(.L_142 - .L_141)
.L_141:
        /*014c*/ 	.word	0x00000000
        /*0150*/ 	.short	0x0002
        /*0152*/ 	.short	0x0010
        /*0154*/ 	.byte	0x00, 0xf5, 0x21, 0x00


	//----- nvinfo : EIATTR_KPARAM_INFO
	.align		4
.L_142:
        /*0158*/ 	.byte	0x04, 0x17
        /*015a*/ 	.short	(.L_144 - .L_143)
.L_143:
        /*015c*/ 	.word	0x00000000
        /*0160*/ 	.short	0x0001
        /*0162*/ 	.short	0x0008
        /*0164*/ 	.byte	0x00, 0xf5, 0x21, 0x00


	//----- nvinfo : EIATTR_KPARAM_INFO
	.align		4
.L_144:
        /*0168*/ 	.byte	0x04, 0x17
        /*016a*/ 	.short	(.L_146 - .L_145)
.L_145:
        /*016c*/ 	.word	0x00000000
        /*0170*/ 	.short	0x0000
        /*0172*/ 	.short	0x0000
        /*0174*/ 	.byte	0x00, 0xf5, 0x21, 0x00


	//----- nvinfo : EIATTR_SPARSE_MMA_MASK
	.align		4
.L_146:
        /*0178*/ 	.byte	0x03, 0x50
        /*017a*/ 	.short	0x0000


	//----- nvinfo : EIATTR_MAXREG_COUNT
	.align		4
        /*017c*/ 	.byte	0x03, 0x1b
        /*017e*/ 	.short	0x00ff


	//----- nvinfo : EIATTR_MERCURY_ISA_VERSION
	.align		4
        /*0180*/ 	.byte	0x03, 0x5f
        /*0182*/ 	.short	0x0101


	//----- nvinfo : EIATTR_VRC_CTA_INIT_COUNT
	.align		4
        /*0184*/ 	.byte	0x02, 0x4a
	.zero		1
	.zero		1


	//----- nvinfo : EIATTR_EXIT_INSTR_OFFSETS
	.align		4
        /*0188*/ 	.byte	0x04, 0x1c
        /*018a*/ 	.short	(.L_148 - .L_147)


	//   ....[0]....
.L_147:
        /*018c*/ 	.word	0x00000110


	//   ....[1]....
        /*0190*/ 	.word	0x000005a0


	//   ....[2]....
        /*0194*/ 	.word	0x00000710


	//----- nvinfo : EIATTR_CRS_STACK_SIZE
	.align		4
.L_148:
        /*0198*/ 	.byte	0x04, 0x1e
        /*019a*/ 	.short	(.L_150 - .L_149)
.L_149:
        /*019c*/ 	.word	0x00000000


	//----- nvinfo : EIATTR_CBANK_PARAM_SIZE
	.align		4
.L_150:
        /*01a0*/ 	.byte	0x03, 0x19
        /*01a2*/ 	.short	0x00a0


	//----- nvinfo : EIATTR_PARAM_CBANK
	.align		4
        /*01a4*/ 	.byte	0x04, 0x0a
        /*01a6*/ 	.short	(.L_152 - .L_151)
	.align		4
.L_151:
        /*01a8*/ 	.word	index@(.nv.constant0._Z30GPU_4loop_streams_ncm_2_part_1PmS_S_PdS0_S0_S0_mmmmmiiiiiiimmS0_Pb)
        /*01ac*/ 	.short	0x0380
        /*01ae*/ 	.short	0x00a0


	//----- nvinfo : EIATTR_SW_WAR
	.align		4
.L_152:
        /*01b0*/ 	.byte	0x04, 0x36
        /*01b2*/ 	.short	(.L_154 - .L_153)
.L_153:
        /*01b4*/ 	.word	0x00000008
.L_154:


//--------------------- .nv.info._Z17GPU_4loop_streamsPmS_S_PdS0_S0_S0_mmmmmiiiiiiimm --------------------------
	.section	.nv.info._Z17GPU_4loop_streamsPmS_S_PdS0_S0_S0_mmmmmiiiiiiimm,"",@"SHT_CUDA_INFO"
	.sectionflags	@""
	.align	4


	//----- nvinfo : EIATTR_CUDA_API_VERSION
	.align		4
        /*0000*/ 	.byte	0x04, 0x37
        /*0002*/ 	.short	(.L_156 - .L_155)
.L_155:
        /*0004*/ 	.word	0x00000082


	//----- nvinfo : EIATTR_KPARAM_INFO
	.align		4
.L_156:
        /*0008*/ 	.byte	0x04, 0x17
        /*000a*/ 	.short	(.L_158 - .L_157)
.L_157:
        /*000c*/ 	.word	0x00000000
        /*0010*/ 	.short	0x0014
        /*0012*/ 	.short	0x0088
        /*0014*/ 	.byte	0x00, 0xf0, 0x21, 0x00


	//----- nvinfo : EIATTR_KPARAM_INFO
	.align		4
.L_158:
        /*0018*/ 	.byte	0x04, 0x17
        /*001a*/ 	.short	(.L_160 - .L_159)
.L_159:
        /*001c*/ 	.word	0x00000000
        /*0020*/ 	.short	0x0013
        /*0022*/ 	.short	0x0080
        /*0024*/ 	.byte	0x00, 0xf0, 0x21, 0x00


	//----- nvinfo : EIATTR_KPARAM_INFO
	.align		4
.L_160:
        /*0028*/ 	.byte	0x04, 0x17
        /*002a*/ 	.short	(.L_162 - .L_161)
.L_161:
        /*002c*/ 	.word	0x00000000
        /*0030*/ 	.short	0x0012
        /*0032*/ 	.short	0x0078
        /*0034*/ 	.byte	0x00, 0xf0, 0x11, 0x00


	//----- nvinfo : EIATTR_KPARAM_INFO
	.align		4
.L_162:
        /*0038*/ 	.byte	0x04, 0x17
        /*003a*/ 	.short	(.L_164 - .L_163)
.L_163:
        /*003c*/ 	.word	0x00000000
        /*0040*/ 	.short	0x0011
        /*0042*/ 	.short	0x0074
        /*0044*/ 	.byte	0x00, 0xf0, 0x11, 0x00


	//----- nvinfo : EIATTR_KPARAM_INFO
	.align		4
.L_164:
        /*0048*/ 	.byte	0x04, 0x17
        /*004a*/ 	.short	(.L_166 - .L_165)
.L_165:
        /*004c*/ 	.word	0x00000000
        /*0050*/ 	.short	0x0010
        /*0052*/ 	.short	0x0070
        /*0054*/ 	.byte	0x00, 0xf0, 0x11, 0x00


	//----- nvinfo : EIATTR_KPARAM_INFO
	.align		4
.L_166:
        /*0058*/ 	.byte	0x04, 0x17
        /*005a*/ 	.short	(.L_168 - .L_167)
.L_167:
        /*005c*/ 	.word	0x00000000
        /*0060*/ 	.short	0x000f
        /*0062*/ 	.short	0x006c
        /*0064*/ 	.byte	0x00, 0xf0, 0x11, 0x00


	//----- nvinfo : EIATTR_KPARAM_INFO
	.align		4
.L_168:
        /*0068*/ 	.byte	0x04, 0x17
        /*006a*/ 	.short	(.L_170 - .L_169)
.L_169:
        /*006c*/ 	.word	0x00000000
        /*0070*/ 	.short	0x000e
        /*0072*/ 	.short	0x0068
        /*0074*/ 	.byte	0x00, 0xf0, 0x11, 0x00


	//----- nvinfo : EIATTR_KPARAM_INFO
	.align		4
.L_170:
        /*0078*/ 	.byte	0x04, 0x17
        /*007a*/ 	.short	(.L_172 - .L_171)
.L_171:
        /*007c*/ 	.word	0x00000000
        /*0080*/ 	.short	0x000d
        /*0082*/ 	.short	0x0064
        /*0084*/ 	.byte	0x00, 0xf0, 0x11, 0x00


	//----- nvinfo : EIATTR_KPARAM_INFO
	.align		4
.L_172:
        /*0088*/ 	.byte	0x04, 0x17
        /*008a*/ 	.short	(.L_174 - .L_173)
.L_173:
        /*008c*/ 	.word	0x00000000
        /*0090*/ 	.short	0x000c
        /*0092*/ 	.short	0x0060
        /*0094*/ 	.byte	0x00, 0xf0, 0x11, 0x00


	//----- nvinfo : EIATTR_KPARAM_INFO
	.align		4
.L_174:
        /*0098*/ 	.byte	0x04, 0x17
        /*009a*/ 	.short	(.L_176 - .L_175)
.L_175:
        /*009c*/ 	.word	0x00000000
        /*00a0*/ 	.short	0x000b
        /*00a2*/ 	.short	0x0058
        /*00a4*/ 	.byte	0x00, 0xf0, 0x21, 0x00


	//----- nvinfo : EIATTR_KPARAM_INFO
	.align		4
.L_176:
        /*00a8*/ 	.byte	0x04, 0x17
        /*00aa*/ 	.short	(.L_178 - .L_177)
.L_177:
        /*00ac*/ 	.word	0x00000000
        /*00b0*/ 	.short	0x000a
        /*00b2*/ 	.short	0x0050
        /*00b4*/ 	.byte	0x00, 0xf0, 0x21, 0x00


	//----- nvinfo : EIATTR_KPARAM_INFO
	.align		4
.L_178:
        /*00b8*/ 	.byte	0x04, 0x17
        /*00ba*/ 	.short	(.L_180 - .L_179)
.L_179:
        /*00bc*/ 	.word	0x00000000
        /*00c0*/ 	.short	0x0009
        /*00c2*/ 	.short	0x0048
        /*00c4*/ 	.byte	0x00, 0xf0, 0x21, 0x00


	//----- nvinfo : EIATTR_KPARAM_INFO
	.align		4
.L_180:
        /*00c8*/ 	.byte	0x04, 0x17
        /*00ca*/ 	.short	(.L_182 - .L_181)
.L_181:
        /*00cc*/ 	.word	0x00000000
        /*00d0*/ 	.short	0x0008
        /*00d2*/ 	.short	0x0040
        /*00d4*/ 	.byte	0x00, 0xf0, 0x21, 0x00


	//----- nvinfo : EIATTR_KPARAM_INFO
	.align		4
.L_182:
        /*00d8*/ 	.byte	0x04, 0x17
        /*00da*/ 	.short	(.L_184 - .L_183)
.L_183:
        /*00dc*/ 	.word	0x00000000
        /*00e0*/ 	.short	0x0007
        /*00e2*/ 	.short	0x0038
        /*00e4*/ 	.byte	0x00, 0xf0, 0x21, 0x00


	//----- nvinfo : EIATTR_KPARAM_INFO
	.align		4
.L_184:
        /*00e8*/ 	.byte	0x04, 0x17
        /*00ea*/ 	.short	(.L_186 - .L_185)
.L_185:
        /*00ec*/ 	.word	0x00000000
        /*00f0*/ 	.short	0x0006
        /*00f2*/ 	.short	0x0030
        /*00f4*/ 	.byte	0x00, 0xf5, 0x21, 0x00


	//----- nvinfo : EIATTR_KPARAM_INFO
	.align		4
.L_186:
        /*00f8*/ 	.byte	0x04, 0x17
        /*00fa*/ 	.short	(.L_188 - .L_187)
.L_187:
        /*00fc*/ 	.word	0x00000000
        /*0100*/ 	.short	0x0005
        /*0102*/ 	.short	0x0028
        /*0104*/ 	.byte	0x00, 0xf5, 0x21, 0x00


	//----- nvinfo : EIATTR_KPARAM_INFO
	.align		4
.L_188:
        /*0108*/ 	.byte	0x04, 0x17
        /*010a*/ 	.short	(.L_190 - .L_189)
.L_189:
        /*010c*/ 	.word	0x00000000
        /*0110*/ 	.short	0x0004
        /*0112*/ 	.short	0x0020
        /*0114*/ 	.byte	0x00, 0xf5, 0x21, 0x00


	//----- nvinfo : EIATTR_KPARAM_INFO
	.align		4
.L_190:
        /*0118*/ 	.byte	0x04, 0x17
        /*011a*/ 	.short	(.L_192 - .L_191)
.L_191:
        /*011c*/ 	.word	0x00000000
        /*0120*/ 	.short	0x0003
        /*0122*/ 	.short	0x0018
        /*0124*/ 	.byte	0x00, 0xf5, 0x21, 0x00


	//----- nvinfo : EIATTR_KPARAM_INFO
	.align		4
.L_192:
        /*0128*/ 	.byte	0x04, 0x17
        /*012a*/ 	.short	(.L_194 - .L_193)
.L_193:
        /*012c*/ 	.word	0x00000000
        /*0130*/ 	.short	0x0002
        /*0132*/ 	.short	0x0010
        /*0134*/ 	.byte	0x00, 0xf5, 0x21, 0x00


	//----- nvinfo : EIATTR_KPARAM_INFO
	.align		4
.L_194:
        /*0138*/ 	.byte	0x04, 0x17
        /*013a*/ 	.short	(.L_196 - .L_195)
.L_195:
        /*013c*/ 	.word	0x00000000
        /*0140*/ 	.short	0x0001
        /*0142*/ 	.short	0x0008
        /*0144*/ 	.byte	0x00, 0xf5, 0x21, 0x00


	//----- nvinfo : EIATTR_KPARAM_INFO
	.align		4
.L_196:
        /*0148*/ 	.byte	0x04, 0x17
        /*014a*/ 	.short	(.L_198 - .L_197)
.L_197:
        /*014c*/ 	.word	0x00000000
        /*0150*/ 	.short	0x0000
        /*0152*/ 	.short	0x0000
        /*0154*/ 	.byte	0x00, 0xf5, 0x21, 0x00


	//----- nvinfo : EIATTR_SPARSE_MMA_MASK
	.align		4
.L_198:
        /*0158*/ 	.byte	0x03, 0x50
        /*015a*/ 	.short	0x0000


	//----- nvinfo : EIATTR_MAXREG_COUNT
	.align		4
        /*015c*/ 	.byte	0x03, 0x1b
        /*015e*/ 	.short	0x00ff


	//----- nvinfo : EIATTR_NUM_BARRIERS
	.align		4
        /*0160*/ 	.byte	0x02, 0x4c
        /*0162*/ 	.byte	0x01
	.zero		1


	//----- nvinfo : EIATTR_MERCURY_ISA_VERSION
	.align		4
        /*0164*/ 	.byte	0x03, 0x5f
        /*0166*/ 	.short	0x0101


	//----- nvinfo : EIATTR_VRC_CTA_INIT_COUNT
	.align		4
        /*0168*/ 	.byte	0x02, 0x4a
	.zero		1
	.zero		1


	//----- nvinfo : EIATTR_EXIT_INSTR_OFFSETS
	.align		4
        /*016c*/ 	.byte	0x04, 0x1c
        /*016e*/ 	.short	(.L_200 - .L_199)


	//   ....[0]....
.L_199:
        /*0170*/ 	.word	0x00000660


	//   ....[1]....
        /*0174*/ 	.word	0x000006a0


	//   ....[2]....
        /*0178*/ 	.word	0x000006e0


	//   ....[3]....
        /*017c*/ 	.word	0x00000a80


	//   ....[4]....
        /*0180*/ 	.word	0x00000ac0


	//   ....[5]....
        /*0184*/ 	.word	0x00000b00


	//   ....[6]....
        /*0188*/ 	.word	0x00000ea0


	//----- nvinfo : EIATTR_CRS_STACK_SIZE
	.align		4
.L_200:
        /*018c*/ 	.byte	0x04, 0x1e
        /*018e*/ 	.short	(.L_202 - .L_201)
.L_201:
        /*0190*/ 	.word	0x00000000


	//----- nvinfo : EIATTR_CBANK_PARAM_SIZE
	.align		4
.L_202:
        /*0194*/ 	.byte	0x03, 0x19
        /*0196*/ 	.short	0x0090


	//----- nvinfo : EIATTR_PARAM_CBANK
	.align		4
        /*0198*/ 	.byte	0x04, 0x0a
        /*019a*/ 	.short	(.L_204 - .L_203)
	.align		4
.L_203:
        /*019c*/ 	.word	index@(.nv.constant0._Z17GPU_4loop_streamsPmS_S_PdS0_S0_S0_mmmmmiiiiiiimm)
        /*01a0*/ 	.short	0x0380
        /*01a2*/ 	.short	0x0090


	//----- nvinfo : EIATTR_SW_WAR
	.align		4
.L_204:
        /*01a4*/ 	.byte	0x04, 0x36
        /*01a6*/ 	.short	(.L_206 - .L_205)
.L_205:
        /*01a8*/ 	.word	0x00000008
.L_206:


//--------------------- .nv.info._Z47contractionKernel_for_second_contraction_part_2PmS_S_S_S_S_PdS0_S0_S0_mmmmmiS0_Pi --------------------------
	.section	.nv.info._Z47contractionKernel_for_second_contraction_part_2PmS_S_S_S_S_PdS0_S0_S0_mmmmmiS0_Pi,"",@"SHT_CUDA_INFO"
	.sectionflags	@""
	.align	4


	//----- nvinfo : EIATTR_CUDA_API_VERSION
	.align		4
        /*0000*/ 	.byte	0x04, 0x37
        /*0002*/ 	.short	(.L_208 - .L_207)
.L_207:
        /*0004*/ 	.word	0x00000082


	//----- nvinfo : EIATTR_KPARAM_INFO
	.align		4
.L_208:
        /*0008*/ 	.byte	0x04, 0x17
        /*000a*/ 	.short	(.L_210 - .L_209)
.L_209:
        /*000c*/ 	.word	0x00000000
        /*0010*/ 	.short	0x0011
        /*0012*/ 	.short	0x0088
        /*0014*/ 	.byte	0x00, 0xf5, 0x21, 0x00


	//----- nvinfo : EIATTR_KPARAM_INFO
	.align		4
.L_210:
        /*0018*/ 	.byte	0x04, 0x17
        /*001a*/ 	.short	(.L_212 - .L_211)
.L_211:
        /*001c*/ 	.word	0x00000000
        /*0020*/ 	.short	0x0010
        /*0022*/ 	.short	0x0080
        /*0024*/ 	.byte	0x00, 0xf5, 0x21, 0x00


	//----- nvinfo : EIATTR_KPARAM_INFO
	.align		4
.L_212:
        /*0028*/ 	.byte	0x04, 0x17
        /*002a*/ 	.short	(.L_214 - .L_213)
.L_213:
        /*002c*/ 	.word	0x00000000
        /*0030*/ 	.short	0x000f
        /*0032*/ 	.short	0x0078
        /*0034*/ 	.byte	0x00, 0xf0, 0x11, 0x00


	//----- nvinfo : EIATTR_KPARAM_INFO
	.align		4
.L_214:
        /*0038*/ 	.byte	0x04, 0x17
        /*003a*/ 	.short	(.L_216 - .L_215)
.L_215:
        /*003c*/ 	.word	0x00000000
        /*0040*/ 	.short	0x000e
        /*0042*/ 	.short	0x0070
        /*0044*/ 	.byte	0x00, 0xf0, 0x21, 0x00


	//----- nvinfo : EIATTR_KPARAM_INFO
	.align		4
.L_216:
        /*0048*/ 	.byte	0x04, 0x17
        /*004a*/ 	.short	(.L_218 - .L_217)
.L_217:
        /*004c*/ 	.word	0x00000000
        /*0050*/ 	.short	0x000d
        /*0052*/ 	.short	0x0068
        /*0054*/ 	.byte	0x00, 0xf0, 0x21, 0x00


	//----- nvinfo : EIATTR_KPARAM_INFO
	.align		4
.L_218:
        /*0058*/ 	.byte	0x04, 0x17
        /*005a*/ 	.short	(.L_220 - .L_219)
.L_219:
        /*005c*/ 	.word	0x00000000
        /*0060*/ 	.short	0x000c
        /*0062*/ 	.short	0x0060
        /*0064*/ 	.byte	0x00, 0xf0, 0x21, 0x00


	//----- nvinfo : EIATTR_KPARAM_INFO
	.align		4
.L_220:
        /*0068*/ 	.byte	0x04, 0x17
        /*006a*/ 	.short	(.L_222 - .L_221)
.L_221:
        /*006c*/ 	.word	0x00000000
        /*0070*/ 	.short	0x000b
        /*0072*/ 	.short	0x0058
        /*0074*/ 	.byte	0x00, 0xf0, 0x21, 0x00


	//----- nvinfo : EIATTR_KPARAM_INFO
	.align		4
.L_222:
        /*0078*/ 	.byte	0x04, 0x17
        /*007a*/ 	.short	(.L_224 - .L_223)
.L_223:
        /*007c*/ 	.word	0x00000000
        /*0080*/ 	.short	0x000a
        /*0082*/ 	.short	0x0050
        /*0084*/ 	.byte	0x00, 0xf0, 0x21, 0x00


	//----- nvinfo : EIATTR_KPARAM_INFO
	.align		4
.L_224:
        /*0088*/ 	.byte	0x04, 0x17
        /*008a*/ 	.short	(.L_226 - .L_225)
.L_225:
        /*008c*/ 	.word	0x00000000
        /*0090*/ 	.short	0x0009
        /*0092*/ 	.short	0x0048
        /*0094*/ 	.byte	0x00, 0xf5, 0x21, 0x00


	//----- nvinfo : EIATTR_KPARAM_INFO
	.align		4
.L_226:
        /*0098*/ 	.byte	0x04, 0x17
        /*009a*/ 	.short	(.L_228 - .L_227)
.L_227:
        /*009c*/ 	.word	0x00000000
        /*00a0*/ 	.short	0x0008
        /*00a2*/ 	.short	0x0040
        /*00a4*/ 	.byte	0x00, 0xf5, 0x21, 0x00


	//----- nvinfo : EIATTR_KPARAM_INFO
	.align		4
.L_228:
        /*00a8*/ 	.byte	0x04, 0x17
        /*00aa*/ 	.short	(.L_230 - .L_229)
.L_229:
        /*00ac*/ 	.word	0x00000000
        /*00b0*/ 	.short	0x0007
        /*00b2*/ 	.short	0x0038
        /*00b4*/ 	.byte	0x00, 0xf5, 0x21, 0x00


	//----- nvinfo : EIATTR_KPARAM_INFO
	.align		4
.L_230:
        /*00b8*/ 	.byte	0x04, 0x17
        /*00ba*/ 	.short	(.L_232 - .L_231)
.L_231:
        /*00bc*/ 	.word	0x00000000
        /*00c0*/ 	.short	0x0006
        /*00c2*/ 	.short	0x0030
        /*00c4*/ 	.byte	0x00, 0xf5, 0x21, 0x00


	//----- nvinfo : EIATTR_KPARAM_INFO
	.align		4
.L_232:
        /*00c8*/ 	.byte	0x04, 0x17
        /*00ca*/ 	.short	(.L_234 - .L_233)
.L_233:
        /*00cc*/ 	.word	0x00000000
        /*00d0*/ 	.short	0x0005
        /*00d2*/ 	.short	0x0028
        /*00d4*/ 	.byte	0x00, 0xf5, 0x21, 0x00


	//----- nvinfo : EIATTR_KPARAM_INFO
	.align		4
.L_234:
        /*00d8*/ 	.byte	0x04, 0x17
        /*00da*/ 	.short	(.L_236 - .L_235)
.L_235:
        /*00dc*/ 	.word	0x00000000
        /*00e0*/ 	.short	0x0004
        /*00e2*/ 	.short	0x0020
        /*00e4*/ 	.byte	0x00, 0xf5, 0x21, 0x00


	//----- nvinfo : EIATTR_KPARAM_INFO
	.align		4
.L_236:
        /*00e8*/ 	.byte	0x04, 0x17
        /*00ea*/ 	.short	(.L_238 - .L_237)
.L_237:
        /*00ec*/ 	.word	0x00000000
        /*00f0*/ 	.short	0x0003
        /*00f2*/ 	.short	0x0018
        /*00f4*/ 	.byte	0x00, 0xf5, 0x21, 0x00


	//----- nvinfo : EIATTR_KPARAM_INFO
	.align		4
.L_238:
        /*00f8*/ 	.byte	0x04, 0x17
        /*00fa*/ 	.short	(.L_240 - .L_239)
.L_239:
        /*00fc*/ 	.word	0x00000000
        /*0100*/ 	.short	0x0002
        /*0102*/ 	.short	0x0010
        /*0104*/ 	.byte	0x00, 0xf5, 0x21, 0x00


	//----- nvinfo : EIATTR_KPARAM_INFO
	.align		4
.L_240:
        /*0108*/ 	.byte	0x04, 0x17
        /*010a*/ 	.short	(.L_242 - .L_241)
.L_241:
        /*010c*/ 	.word	0x00000000
        /*0110*/ 	.short	0x0001
        /*0112*/ 	.short	0x0008
        /*0114*/ 	.byte	0x00, 0xf5, 0x21, 0x00


	//----- nvinfo : EIATTR_KPARAM_INFO
	.align		4
.L_242:
        /*0118*/ 	.byte	0x04, 0x17
        /*011a*/ 	.short	(.L_244 - .L_243)
.L_243:
        /*011c*/ 	.word	0x00000000
        /*0120*/ 	.short	0x0000
        /*0122*/ 	.short	0x0000
        /*0124*/ 	.byte	0x00, 0xf5, 0x21, 0x00


	//----- nvinfo : EIATTR_SPARSE_MMA_MASK
	.align		4
.L_244:
        /*0128*/ 	.byte	0x03, 0x50
        /*012a*/ 	.short	0x0000


	//----- nvinfo : EIATTR_MAXREG_COUNT
	.align		4
        /*012c*/ 	.byte	0x03, 0x1b
        /*012e*/ 	.short	0x00ff


	//----- nvinfo : EIATTR_MERCURY_ISA_VERSION
	.align		4
        /*0130*/ 	.byte	0x03, 0x5f
        /*0132*/ 	.short	0x0101


	//----- nvinfo : EIATTR_VRC_CTA_INIT_COUNT
	.align		4
        /*0134*/ 	.byte	0x02, 0x4a
	.zero		1
	.zero		1


	//----- nvinfo : EIATTR_EXIT_INSTR_OFFSETS
	.align		4
        /*0138*/ 	.byte	0x04, 0x1c
        /*013a*/ 	.short	(.L_246 - .L_245)


	//   ....[0]....
.L_245:
        /*013c*/ 	.word	0x00000100


	//   ....[1]....
        /*0140*/ 	.word	0x00000270


	//   ....[2]....
        /*0144*/ 	.word	0x000002b0


	//   ....[3]....
        /*0148*/ 	.word	0x00000320


	//   ....[4]....
        /*014c*/ 	.word	0x00000360


	//   ....[5]....
        /*0150*/ 	.word	0x00000870


	//----- nvinfo : EIATTR_CRS_STACK_SIZE
	.align		4
.L_246:
        /*0154*/ 	.byte	0x04, 0x1e
        /*0156*/ 	.short	(.L_248 - .L_247)
.L_247:
        /*0158*/ 	.word	0x00000000


	//----- nvinfo : EIATTR_CBANK_PARAM_SIZE
	.align		4
.L_248:
        /*015c*/ 	.byte	0x03, 0x19
        /*015e*/ 	.short	0x0090


	//----- nvinfo : EIATTR_PARAM_CBANK
	.align		4
        /*0160*/ 	.byte	0x04, 0x0a
        /*0162*/ 	.short	(.L_250 - .L_249)
	.align		4
.L_249:
        /*0164*/ 	.word	index@(.nv.constant0._Z47contractionKernel_for_second_contraction_part_2PmS_S_S_S_S_PdS0_S0_S0_mmmmmiS0_Pi)
        /*0168*/ 	.short	0x0380
        /*016a*/ 	.short	0x0090


	//----- nvinfo : EIATTR_SW_WAR
	.align		4
.L_250:
        /*016c*/ 	.byte	0x04, 0x36
        /*016e*/ 	.short	(.L_252 - .L_251)
.L_251:
        /*0170*/ 	.word	0x00000008
.L_252:


//--------------------- .nv.info._Z47contractionKernel_for_second_contraction_part_1PmS_S_S_S_S_PdS0_S0_S0_mmmmmiS0_Pi --------------------------
	.section	.nv.info._Z47contractionKernel_for_second_contraction_part_1PmS_S_S_S_S_PdS0_S0_S0_mmmmmiS0_Pi,"",@"SHT_CUDA_INFO"
	.sectionflags	@""
	.align	4


	//----- nvinfo : EIATTR_CUDA_API_VERSION
	.align		4
        /*0000*/ 	.byte	0x04, 0x37
        /*0002*/ 	.short	(.L_254 - .L_253)
.L_253:
        /*0004*/ 	.word	0x00000082


	//----- nvinfo : EIATTR_KPARAM_INFO
	.align		4
.L_254:
        /*0008*/ 	.byte	0x04, 0x17
        /*000a*/ 	.short	(.L_256 - .L_255)
.L_255:
        /*000c*/ 	.word	0x00000000
        /*0010*/ 	.short	0x0011
        /*0012*/ 	.short	0x0088
        /*0014*/ 	.byte	0x00, 0xf5, 0x21, 0x00


	//----- nvinfo : EIATTR_KPARAM_INFO
	.align		4
.L_256:
        /*0018*/ 	.byte	0x04, 0x17
        /*001a*/ 	.short	(.L_258 - .L_257)
.L_257:
        /*001c*/ 	.word	0x00000000
        /*0020*/ 	.short	0x0010
        /*0022*/ 	.short	0x0080
        /*0024*/ 	.byte	0x00, 0xf5, 0x21, 0x00


	//----- nvinfo : EIATTR_KPARAM_INFO
	.align		4
.L_258:
        /*0028*/ 	.byte	0x04, 0x17
        /*002a*/ 	.short	(.L_260 - .L_259)
.L_259:
        /*002c*/ 	.word	0x00000000
        /*0030*/ 	.short	0x000f
        /*0032*/ 	.short	0x0078
        /*0034*/ 	.byte	0x00, 0xf0, 0x11, 0x00


	//----- nvinfo : EIATTR_KPARAM_INFO
	.align		4
.L_260:
        /*0038*/ 	.byte	0x04, 0x17
        /*003a*/ 	.short	(.L_262 - .L_261)
.L_261:
        /*003c*/ 	.word	0x00000000
        /*0040*/ 	.short	0x000e
        /*0042*/ 	.short	0x0070
        /*0044*/ 	.byte	0x00, 0xf0, 0x21, 0x00


	//----- nvinfo : EIATTR_KPARAM_INFO
	.align		4
.L_262:
        /*0048*/ 	.byte	0x04, 0x17
        /*004a*/ 	.short	(.L_264 - .L_263)
.L_263:
        /*004c*/ 	.word	0x00000000
        /*0050*/ 	.short	0x000d
        /*0052*/ 	.short	0x0068
        /*0054*/ 	.byte	0x00, 0xf0, 0x21, 0x00


	//----- nvinfo : EIATTR_KPARAM_INFO
	.align		4
.L_264:
        /*0058*/ 	.byte	0x04, 0x17
        /*005a*/ 	.short	(.L_266 - .L_265)
.L_265:
        /*005c*/ 	.word	0x00000000
        /*0060*/ 	.short	0x000c
        /*0062*/ 	.short	0x0060
        /*0064*/ 	.byte	0x00, 0xf0, 0x21, 0x00


	//----- nvinfo : EIATTR_KPARAM_INFO
	.align		4
.L_266:
        /*0068*/ 	.byte	0x04, 0x17
        /*006a*/ 	.short	(.L_268 - .L_267)
.L_267:
        /*006c*/ 	.word	0x00000000
        /*0070*/ 	.short	0x000b
        /*0072*/ 	.short	0x0058
        /*0074*/ 	.byte	0x00, 0xf0, 0x21, 0x00


	//----- nvinfo : EIATTR_KPARAM_INFO
	.align		4
.L_268:
        /*0078*/ 	.byte	0x04, 0x17
        /*007a*/ 	.short	(.L_270 - .L_269)
.L_269:
        /*007c*/ 	.word	0x00000000
        /*0080*/ 	.short	0x000a
        /*0082*/ 	.short	0x0050
        /*0084*/ 	.byte	0x00, 0xf0, 0x21, 0x00


	//----- nvinfo : EIATTR_KPARAM_INFO
	.align		4
.L_270:
        /*0088*/ 	.byte	0x04, 0x17
        /*008a*/ 	.short	(.L_272 - .L_271)
.L_271:
        /*008c*/ 	.word	0x00000000
        /*0090*/ 	.short	0x0009
        /*0092*/ 	.short	0x0048
        /*0094*/ 	.byte	0x00, 0xf5, 0x21, 0x00


	//----- nvinfo : EIATTR_KPARAM_INFO
	.align		4
.L_272:
        /*0098*/ 	.byte	0x04, 0x17
        /*009a*/ 	.short	(.L_274 - .L_273)
.L_273:
        /*009c*/ 	.word	0x00000000
        /*00a0*/ 	.short	0x0008
        /*00a2*/ 	.short	0x0040
        /*00a4*/ 	.byte	0x00, 0xf5, 0x21, 0x00


	//----- nvinfo : EIATTR_KPARAM_INFO
	.align		4
.L_274:
        /*00a8*/ 	.byte	0x04, 0x17
        /*00aa*/ 	.short	(.L_276 - .L_275)
.L_275:
        /*00ac*/ 	.word	0x00000000
        /*00b0*/ 	.short	0x0007
        /*00b2*/ 	.short	0x0038
        /*00b4*/ 	.byte	0x00, 0xf5, 0x21, 0x00


	//----- nvinfo : EIATTR_KPARAM_INFO
	.align		4
.L_276:
        /*00b8*/ 	.byte	0x04, 0x17
        /*00ba*/ 	.short	(.L_278 - .L_277)
.L_277:
        /*00bc*/ 	.word	0x00000000
        /*00c0*/ 	.short	0x0006
        /*00c2*/ 	.short	0x0030
        /*00c4*/ 	.byte	0x00, 0xf5, 0x21, 0x00


	//----- nvinfo : EIATTR_KPARAM_INFO
	.align		4
.L_278:
        /*00c8*/ 	.byte	0x04, 0x17
        /*00ca*/ 	.short	(.L_280 - .L_279)
.L_279:
        /*00cc*/ 	.word	0x00000000
        /*00d0*/ 	.short	0x0005
        /*00d2*/ 	.short	0x0028
        /*00d4*/ 	.byte	0x00, 0xf5, 0x21, 0x00


	//----- nvinfo : EIATTR_KPARAM_INFO
	.align		4
.L_280:
        /*00d8*/ 	.byte	0x04, 0x17
        /*00da*/ 	.short	(.L_282 - .L_281)
.L_281:
        /*00dc*/ 	.word	0x00000000
        /*00e0*/ 	.short	0x0004
        /*00e2*/ 	.short	0x0020
        /*00e4*/ 	.byte	0x00, 0xf5, 0x21, 0x00


	//----- nvinfo : EIATTR_KPARAM_INFO
	.align		4
.L_282:
        /*00e8*/ 	.byte	0x04, 0x17
        /*00ea*/ 	.short	(.L_284 - .L_283)
.L_283:
        /*00ec*/ 	.word	0x00000000
        /*00f0*/ 	.short	0x0003
        /*00f2*/ 	.short	0x0018
        /*00f4*/ 	.byte	0x00, 0xf5, 0x21, 0x00


	//----- nvinfo : EIATTR_KPARAM_INFO
	.align		4
.L_284:
        /*00f8*/ 	.byte	0x04, 0x17
        /*00fa*/ 	.short	(.L_286 - .L_285)
.L_285:
        /*00fc*/ 	.word	0x00000000
        /*0100*/ 	.short	0x0002
        /*0102*/ 	.short	0x0010
        /*0104*/ 	.byte	0x00, 0xf5, 0x21, 0x00


	//----- nvinfo : EIATTR_KPARAM_INFO
	.align		4
.L_286:
        /*0108*/ 	.byte	0x04, 0x17
        /*010a*/ 	.short	(.L_288 - .L_287)
.L_287:
        /*010c*/ 	.word	0x00000000
        /*0110*/ 	.short	0x0001
        /*0112*/ 	.short	0x0008
        /*0114*/ 	.byte	0x00, 0xf5, 0x21, 0x00


	//----- nvinfo : EIATTR_KPARAM_INFO
	.align		4
.L_288:
        /*0118*/ 	.byte	0x04, 0x17
        /*011a*/ 	.short	(.L_290 - .L_289)
.L_289:
        /*011c*/ 	.word	0x00000000
        /*0120*/ 	.short	0x0000
        /*0122*/ 	.short	0x0000
        /*0124*/ 	.byte	0x00, 0xf5, 0x21, 0x00


	//----- nvinfo : EIATTR_SPARSE_MMA_MASK
	.align		4
.L_290:
        /*0128*/ 	.byte	0x03, 0x50
        /*012a*/ 	.short	0x0000


	//----- nvinfo : EIATTR_MAXREG_COUNT
	.align		4
        /*012c*/ 	.byte	0x03, 0x1b
        /*012e*/ 	.short	0x00ff


	//----- nvinfo : EIATTR_MERCURY_ISA_VERSION
	.align		4
        /*0130*/ 	.byte	0x03, 0x5f
        /*0132*/ 	.short	0x0101


	//----- nvinfo : EIATTR_VRC_CTA_INIT_COUNT
	.align		4
        /*0134*/ 	.byte	0x02, 0x4a
	.zero		1
	.zero		1


	//----- nvinfo : EIATTR_EXIT_INSTR_OFFSETS
	.align		4
        /*0138*/ 	.byte	0x04, 0x1c
        /*013a*/ 	.short	(.L_292 - .L_291)


	//   ....[0]....
.L_291:
        /*013c*/ 	.word	0x00000100


	//   ....[1]....
        /*0140*/ 	.word	0x00000250


	//   ....[2]....
        /*0144*/ 	.word	0x00000290


	//   ....[3]....
        /*0148*/ 	.word	0x00000330


	//   ....[4]....
        /*014c*/ 	.word	0x00000790


	//   ....[5]....
        /*0150*/ 	.word	0x000008c0


	//----- nvinfo : EIATTR_CRS_STACK_SIZE
	.align		4
.L_292:
        /*0154*/ 	.byte	0x04, 0x1e
        /*0156*/ 	.short	(.L_294 - .L_293)
.L_293:
        /*0158*/ 	.word	0x00000000


	//----- nvinfo : EIATTR_CBANK_PARAM_SIZE
	.align		4
.L_294:
        /*015c*/ 	.byte	0x03, 0x19
        /*015e*/ 	.short	0x0090


	//----- nvinfo : EIATTR_PARAM_CBANK
	.align		4
        /*0160*/ 	.byte	0x04, 0x0a
        /*0162*/ 	.short	(.L_296 - .L_295)
	.align		4
.L_295:
        /*0164*/ 	.word	index@(.nv.constant0._Z47contractionKernel_for_second_contraction_part_1PmS_S_S_S_S_PdS0_S0_S0_mmmmmiS0_Pi)
        /*0168*/ 	.short	0x0380
        /*016a*/ 	.short	0x0090


	//----- nvinfo : EIATTR_SW_WAR
	.align		4
.L_296:
        /*016c*/ 	.byte	0x04, 0x36
        /*016e*/ 	.short	(.L_298 - .L_297)
.L_297:
        /*0170*/ 	.word	0x00000008
.L_298:


//--------------------- .nv.info._Z19contractionKernel_4PmS_S_S_S_S_PdS0_S0_S0_mmmmmiS0_ --------------------------
	.section	.nv.info._Z19contractionKernel_4PmS_S_S_S_S_PdS0_S0_S0_mmmmmiS0_,"",@"SHT_CUDA_INFO"
	.sectionflags	@""
	.align	4


	//----- nvinfo : EIATTR_CUDA_API_VERSION
	.align		4
        /*0000*/ 	.byte	0x04, 0x37
        /*0002*/ 	.short	(.L_300 - .L_299)
.L_299:
        /*0004*/ 	.word	0x00000082


	//----- nvinfo : EIATTR_KPARAM_INFO
	.align		4
.L_300:
        /*0008*/ 	.byte	0x04, 0x17
        /*000a*/ 	.short	(.L_302 - .L_301)
.L_301:
        /*000c*/ 	.word	0x00000000
        /*0010*/ 	.short	0x0010
        /*0012*/ 	.short	0x0080
        /*0014*/ 	.byte	0x00, 0xf5, 0x21, 0x00


	//----- nvinfo : EIATTR_KPARAM_INFO
	.align		4
.L_302:
        /*0018*/ 	.byte	0x04, 0x17
        /*001a*/ 	.short	(.L_304 - .L_303)
.L_303:
        /*001c*/ 	.word	0x00000000
        /*0020*/ 	.short	0x000f
        /*0022*/ 	.short	0x0078
        /*0024*/ 	.byte	0x00, 0xf0, 0x11, 0x00


	//----- nvinfo : EIATTR_KPARAM_INFO
	.align		4
.L_304:
        /*0028*/ 	.byte	0x04, 0x17
        /*002a*/ 	.short	(.L_306 - .L_305)
.L_305:
        /*002c*/ 	.word	0x00000000
        /*0030*/ 	.short	0x000e
        /*0032*/ 	.short	0x0070
        /*0034*/ 	.byte	0x00, 0xf0, 0x21, 0x00


	//----- nvinfo : EIATTR_KPARAM_INFO
	.align		4
.L_306:
        /*0038*/ 	.byte	0x04, 0x17
        /*003a*/ 	.short	(.L_308 - .L_307)
.L_307:
        /*003c*/ 	.word	0x00000000
        /*0040*/ 	.short	0x000d
        /*0042*/ 	.short	0x0068
        /*0044*/ 	.byte	0x00, 0xf0, 0x21, 0x00


	//----- nvinfo : EIATTR_KPARAM_INFO
	.align		4
.L_308:
        /*0048*/ 	.byte	0x04, 0x17
        /*004a*/ 	.short	(.L_310 - .L_309)
.L_309:
        /*004c*/ 	.word	0x00000000
        /*0050*/ 	.short	0x000c
        /*0052*/ 	.short	0x0060
        /*0054*/ 	.byte	0x00, 0xf0, 0x21, 0x00


	//----- nvinfo : EIATTR_KPARAM_INFO
	.align		4
.L_310:
        /*0058*/ 	.byte	0x04, 0x17
        /*005a*/ 	.short	(.L_312 - .L_311)
.L_311:
        /*005c*/ 	.word	0x00000000
        /*0060*/ 	.short	0x000b
        /*0062*/ 	.short	0x0058
        /*0064*/ 	.byte	0x00, 0xf0, 0x21, 0x00


	//----- nvinfo : EIATTR_KPARAM_INFO
	.align		4
.L_312:
        /*0068*/ 	.byte	0x04, 0x17
        /*006a*/ 	.short	(.L_314 - .L_313)
.L_313:
        /*006c*/ 	.word	0x00000000
        /*0070*/ 	.short	0x000a
        /*0072*/ 	.short	0x0050
        /*0074*/ 	.byte	0x00, 0xf0, 0x21, 0x00


	//----- nvinfo : EIATTR_KPARAM_INFO
	.align		4
.L_314:
        /*0078*/ 	.byte	0x04, 0x17
        /*007a*/ 	.short	(.L_316 - .L_315)
.L_315:
        /*007c*/ 	.word	0x00000000
        /*0080*/ 	.short	0x0009
        /*0082*/ 	.short	0x0048
        /*0084*/ 	.byte	0x00, 0xf5, 0x21, 0x00


	//----- nvinfo : EIATTR_KPARAM_INFO
	.align		4
.L_316:
        /*0088*/ 	.byte	0x04, 0x17
        /*008a*/ 	.short	(.L_318 - .L_317)
.L_317:
        /*008c*/ 	.word	0x00000000
        /*0090*/ 	.short	0x0008
        /*0092*/ 	.short	0x0040
        /*0094*/ 	.byte	0x00, 0xf5, 0x21, 0x00


	//----- nvinfo : EIATTR_KPARAM_INFO
	.align		4
.L_318:
        /*0098*/ 	.byte	0x04, 0x17
        /*009a*/ 	.short	(.L_320 - .L_319)
.L_319:
        /*009c*/ 	.word	0x00000000
        /*00a0*/ 	.short	0x0007
        /*00a2*/ 	.short	0x0038
        /*00a4*/ 	.byte	0x00, 0xf5, 0x21, 0x00


	//----- nvinfo : EIATTR_KPARAM_INFO
	.align		4
.L_320:
        /*00a8*/ 	.byte	0x04, 0x17
        /*00aa*/ 	.short	(.L_322 - .L_321)
.L_321:
        /*00ac*/ 	.word	0x00000000
        /*00b0*/ 	.short	0x0006
        /*00b2*/ 	.short	0x0030
        /*00b4*/ 	.byte	0x00, 0xf5, 0x21, 0x00


	//----- nvinfo : EIATTR_KPARAM_INFO
	.align		4
.L_322:
        /*00b8*/ 	.byte	0x04, 0x17
        /*00ba*/ 	.short	(.L_324 - .L_323)
.L_323:
        /*00bc*/ 	.word	0x00000000
        /*00c0*/ 	.short	0x0005
        /*00c2*/ 	.short	0x0028
        /*00c4*/ 	.byte	0x00, 0xf5, 0x21, 0x00


	//----- nvinfo : EIATTR_KPARAM_INFO
	.align		4
.L_324:
        /*00c8*/ 	.byte	0x04, 0x17
        /*00ca*/ 	.short	(.L_326 - .L_325)
.L_325:
        /*00cc*/ 	.word	0x00000000
        /*00d0*/ 	.short	0x0004
        /*00d2*/ 	.short	0x0020
        /*00d4*/ 	.byte	0x00, 0xf5, 0x21, 0x00


	//----- nvinfo : EIATTR_KPARAM_INFO
	.align		4
.L_326:
        /*00d8*/ 	.byte	0x04, 0x17
        /*00da*/ 	.short	(.L_328 - .L_327)
.L_327:
        /*00dc*/ 	.word	0x00000000
        /*00e0*/ 	.short	0x0003
        /*00e2*/ 	.short	0x0018
        /*00e4*/ 	.byte	0x00, 0xf5, 0x21, 0x00


	//----- nvinfo : EIATTR_KPARAM_INFO
	.align		4
.L_328:
        /*00e8*/ 	.byte	0x04, 0x17
        /*00ea*/ 	.short	(.L_330 - .L_329)
.L_329:
        /*00ec*/ 	.word	0x00000000
        /*00f0*/ 	.short	0x0002
        /*00f2*/ 	.short	0x0010
        /*00f4*/ 	.byte	0x00, 0xf5, 0x21, 0x00


	//----- nvinfo : EIATTR_KPARAM_INFO
	.align		4
.L_330:
        /*00f8*/ 	.byte	0x04, 0x17
        /*00fa*/ 	.short	(.L_332 - .L_331)
.L_331:
        /*00fc*/ 	.word	0x00000000
        /*0100*/ 	.short	0x0001
        /*0102*/ 	.short	0x0008
        /*0104*/ 	.byte	0x00, 0xf5, 0x21, 0x00


	//----- nvinfo : EIATTR_KPARAM_INFO
	.align		4
.L_332:
        /*0108*/ 	.byte	0x04, 0x17
        /*010a*/ 	.short	(.L_334 - .L_333)
.L_333:
        /*010c*/ 	.word	0x00000000
        /*0110*/ 	.short	0x0000
        /*0112*/ 	.short	0x0000
        /*0114*/ 	.byte	0x00, 0xf5, 0x21, 0x00


	//----- nvinfo : EIATTR_SPARSE_MMA_MASK
	.align		4
.L_334:
        /*0118*/ 	.byte	0x03, 0x50
        /*011a*/ 	.short	0x0000


	//----- nvinfo : EIATTR_MAXREG_COUNT
	.align		4
        /*011c*/ 	.byte	0x03, 0x1b
        /*011e*/ 	.short	0x00ff


	//----- nvinfo : EIATTR_EXTERNS
	.align		4
        /*0120*/ 	.byte	0x04, 0x0f
        /*0122*/ 	.short	(.L_336 - .L_335)


	//   ....[0]....
	.align		4
.L_335:
        /*0124*/ 	.word	index@(vprintf)


	//----- nvinfo : EIATTR_MERCURY_ISA_VERSION
	.align		4
.L_336:
        /*0128*/ 	.byte	0x03, 0x5f
        /*012a*/ 	.short	0x0101


	//----- nvinfo : EIATTR_VRC_CTA_INIT_COUNT
	.align		4
        /*012c*/ 	.byte	0x02, 0x4a
	.zero		1
	.zero		1


	//----- nvinfo : EIATTR_SYSCALL_OFFSETS
	.align		4
        /*0130*/ 	.byte	0x04, 0x46
        /*0132*/ 	.short	(.L_338 - .L_337)


	//   ....[0]....
.L_337:
        /*0134*/ 	.word	0x00000410


	//----- nvinfo : EIATTR_EXIT_INSTR_OFFSETS
	.align		4
.L_338:
        /*0138*/ 	.byte	0x04, 0x1c
        /*013a*/ 	.short	(.L_340 - .L_339)


	//   ....[0]....
.L_339:
        /*013c*/ 	.word	0x00000040


	//   ....[1]....
        /*0140*/ 	.word	0x00000130


	//   ....[2]....
        /*0144*/ 	.word	0x00000270


	//   ....[3]....
        /*0148*/ 	.word	0x000002b0


	//   ....[4]....
        /*014c*/ 	.word	0x00000390


	//   ....[5]....
        /*0150*/ 	.word	0x00000420


	//   ....[6]....
        /*0154*/ 	.word	0x00000920


	//   ....[7]....
        /*0158*/ 	.word	0x00000950


	//   ....[8]....
        /*015c*/ 	.word	0x00000d40


	//   ....[9]....
        /*0160*/ 	.word	0x00001100


	//----- nvinfo : EIATTR_CRS_STACK_SIZE
	.align		4
.L_340:
        /*0164*/ 	.byte	0x04, 0x1e
        /*0166*/ 	.short	(.L_342 - .L_341)
.L_341:
        /*0168*/ 	.word	0x00000000


	//----- nvinfo : EIATTR_CBANK_PARAM_SIZE
	.align		4
.L_342:
        /*016c*/ 	.byte	0x03, 0x19
        /*016e*/ 	.short	0x0088


	//----- nvinfo : EIATTR_PARAM_CBANK
	.align		4
        /*0170*/ 	.byte	0x04, 0x0a
        /*0172*/ 	.short	(.L_344 - .L_343)
	.align		4
.L_343:
        /*0174*/ 	.word	index@(.nv.constant0._Z19contractionKernel_4PmS_S_S_S_S_PdS0_S0_S0_mmmmmiS0_)
        /*0178*/ 	.short	0x0380
        /*017a*/ 	.short	0x0088


	//----- nvinfo : EIATTR_SW_WAR
	.align		4
.L_344:
        /*017c*/ 	.byte	0x04, 0x36
        /*017e*/ 	.short	(.L_346 - .L_345)
.L_345:
        /*0180*/ 	.word	0x00000008
.L_346:


//--------------------- .nv.info._Z30GPU_5loop_contraction_kernel_0PmS_S_S_S_S_PdS0_S0_S0_mmmmmimmmmmm --------------------------
	.section	.nv.info._Z30GPU_5loop_contraction_kernel_0PmS_S_S_S_S_PdS0_S0_S0_mmmmmimmmmmm,"",@"SHT_CUDA_INFO"
	.sectionflags	@""
	.align	4


	//----- nvinfo : EIATTR_CUDA_API_VERSION
	.align		4
        /*0000*/ 	.byte	0x04, 0x37
        /*0002*/ 	.short	(.L_348 - .L_347)
.L_347:
        /*0004*/ 	.word	0x00000082


	//----- nvinfo : EIATTR_KPARAM_INFO
	.align		4
.L_348:
        /*0008*/ 	.byte	0x04, 0x17
        /*000a*/ 	.short	(.L_350 - .L_349)
.L_349:
        /*000c*/ 	.word	0x00000000
        /*0010*/ 	.short	0x0015
        /*0012*/ 	.short	0x00a8
        /*0014*/ 	.byte	0x00, 0xf0, 0x21, 0x00


	//----- nvinfo : EIATTR_KPARAM_INFO
	.align		4
.L_350:
        /*0018*/ 	.byte	0x04, 0x17
        /*001a*/ 	.short	(.L_352 - .L_351)
.L_351:
        /*001c*/ 	.word	0x00000000
        /*0020*/ 	.short	0x0014
        /*0022*/ 	.short	0x00a0
        /*0024*/ 	.byte	0x00, 0xf0, 0x21, 0x00


	//----- nvinfo : EIATTR_KPARAM_INFO
	.align		4
.L_352:
        /*0028*/ 	.byte	0x04, 0x17
        /*002a*/ 	.short	(.L_354 - .L_353)
.L_353:
        /*002c*/ 	.word	0x00000000
        /*0030*/ 	.short	0x0013
        /*0032*/ 	.short	0x0098
        /*0034*/ 	.byte	0x00, 0xf0, 0x21, 0x00


	//----- nvinfo : EIATTR_KPARAM_INFO
	.align		4
.L_354:
        /*0038*/ 	.byte	0x04, 0x17
        /*003a*/ 	.short	(.L_356 - .L_355)
.L_355:
        /*003c*/ 	.word	0x00000000
        /*0040*/ 	.short	0x0012
        /*0042*/ 	.short	0x0090
        /*0044*/ 	.byte	0x00, 0xf0, 0x21, 0x00


	//----- nvinfo : EIATTR_KPARAM_INFO
	.align		4
.L_356:
        /*0048*/ 	.byte	0x04, 0x17
        /*004a*/ 	.short	(.L_358 - .L_357)
.L_357:
        /*004c*/ 	.word	0x00000000
        /*0050*/ 	.short	0x0011
        /*0052*/ 	.short	0x0088
        /*0054*/ 	.byte	0x00, 0xf0, 0x21, 0x00


	//----- nvinfo : EIATTR_KPARAM_INFO
	.align		4
.L_358:
        /*0058*/ 	.byte	0x04, 0x17
        /*005a*/ 	.short	(.L_360 - .L_359)
.L_359:
        /*005c*/ 	.word	0x00000000
        /*0060*/ 	.short	0x0010
        /*0062*/ 	.short	0x0080
        /*0064*/ 	.byte	0x00, 0xf0, 0x21, 0x00


	//----- nvinfo : EIATTR_KPARAM_INFO
	.align		4
.L_360:
        /*0068*/ 	.byte	0x04, 0x17
        /*006a*/ 	.short	(.L_362 - .L_361)
.L_361:
        /*006c*/ 	.word	0x00000000
        /*0070*/ 	.short	0x000f
        /*0072*/ 	.short	0x0078
        /*0074*/ 	.byte	0x00, 0xf0, 0x11, 0x00


	//----- nvinfo : EIATTR_KPARAM_INFO
	.align		4
.L_362:
        /*0078*/ 	.byte	0x04, 0x17
        /*007a*/ 	.short	(.L_364 - .L_363)
.L_363:
        /*007c*/ 	.word	0x00000000
        /*0080*/ 	.short	0x000e
        /*0082*/ 	.short	0x0070
        /*0084*/ 	.byte	0x00, 0xf0, 0x21, 0x00


	//----- nvinfo : EIATTR_KPARAM_INFO
	.align		4
.L_364:
        /*0088*/ 	.byte	0x04, 0x17
        /*008a*/ 	.short	(.L_366 - .L_365)
.L_365:
        /*008c*/ 	.word	0x00000000
        /*0090*/ 	.short	0x000d
        /*0092*/ 	.short	0x0068
        /*0094*/ 	.byte	0x00, 0xf0, 0x21, 0x00


	//----- nvinfo : EIATTR_KPARAM_INFO
	.align		4
.L_366:
        /*0098*/ 	.byte	0x04, 0x17
        /*009a*/ 	.short	(.L_368 - .L_367)
.L_367:
        /*009c*/ 	.word	0x00000000
        /*00a0*/ 	.short	0x000c
        /*00a2*/ 	.short	0x0060
        /*00a4*/ 	.byte	0x00, 0xf0, 0x21, 0x00


	//----- nvinfo : EIATTR_KPARAM_INFO
	.align		4
.L_368:
        /*00a8*/ 	.byte	0x04, 0x17
        /*00aa*/ 	.short	(.L_370 - .L_369)
.L_369:
        /*00ac*/ 	.word	0x00000000
        /*00b0*/ 	.short	0x000b
        /*00b2*/ 	.short	0x0058
        /*00b4*/ 	.byte	0x00, 0xf0, 0x21, 0x00


	//----- nvinfo : EIATTR_KPARAM_INFO
	.align		4
.L_370:
        /*00b8*/ 	.byte	0x04, 0x17
        /*00ba*/ 	.short	(.L_372 - .L_371)
.L_371:
        /*00bc*/ 	.word	0x00000000
        /*00c0*/ 	.short	0x000a
        /*00c2*/ 	.short	0x0050
        /*00c4*/ 	.byte	0x00, 0xf0, 0x21, 0x00


	//----- nvinfo : EIATTR_KPARAM_INFO
	.align		4
.L_372:
        /*00c8*/ 	.byte	0x04, 0x17
        /*00ca*/ 	.short	(.L_374 - .L_373)
.L_373:
        /*00cc*/ 	.word	0x00000000
        /*00d0*/ 	.short	0x0009
        /*00d2*/ 	.short	0x0048
        /*00d4*/ 	.byte	0x00, 0xf5, 0x21, 0x00


	//----- nvinfo : EIATTR_KPARAM_INFO
	.align		4
.L_374:
        /*00d8*/ 	.byte	0x04, 0x17
        /*00da*/ 	.short	(.L_376 - .L_375)
.L_375:
        /*00dc*/ 	.word	0x00000000
        /*00e0*/ 	.short	0x0008
        /*00e2*/ 	.short	0x0040
        /*00e4*/ 	.byte	0x00, 0xf5, 0x21, 0x00


	//----- nvinfo : EIATTR_KPARAM_INFO
	.align		4
.L_376:
        /*00e8*/ 	.byte	0x04, 0x17
        /*00ea*/ 	.short	(.L_378 - .L_377)
.L_377:
        /*00ec*/ 	.word	0x00000000
        /*00f0*/ 	.short	0x0007
        /*00f2*/ 	.short	0x0038
        /*00f4*/ 	.byte	0x00, 0xf5, 0x21, 0x00


	//----- nvinfo : EIATTR_KPARAM_INFO
	.align		4
.L_378:
        /*00f8*/ 	.byte	0x04, 0x17
        /*00fa*/ 	.short	(.L_380 - .L_379)
.L_379:
        /*00fc*/ 	.word	0x00000000
        /*0100*/ 	.short	0x0006
        /*0102*/ 	.short	0x0030
        /*0104*/ 	.byte	0x00, 0xf5, 0x21, 0x00


	//----- nvinfo : EIATTR_KPARAM_INFO
	.align		4
.L_380:
        /*0108*/ 	.byte	0x04, 0x17
        /*010a*/ 	.short	(.L_382 - .L_381)
.L_381:
        /*010c*/ 	.word	0x00000000
        /*0110*/ 	.short	0x0005
        /*0112*/ 	.short	0x0028
        /*0114*/ 	.byte	0x00, 0xf5, 0x21, 0x00


	//----- nvinfo : EIATTR_KPARAM_INFO
	.align		4
.L_382:
        /*0118*/ 	.byte	0x04, 0x17
        /*011a*/ 	.short	(.L_384 - .L_383)
.L_383:
        /*011c*/ 	.word	0x00000000
        /*0120*/ 	.short	0x0004
        /*0122*/ 	.short	0x0020
        /*0124*/ 	.byte	0x00, 0xf5, 0x21, 0x00


	//----- nvinfo : EIATTR_KPARAM_INFO
	.align		4
.L_384:
        /*0128*/ 	.byte	0x04, 0x17
        /*012a*/ 	.short	(.L_386 - .L_385)
.L_385:
        /*012c*/ 	.word	0x00000000
        /*0130*/ 	.short	0x0003
        /*0132*/ 	.short	0x0018
        /*0134*/ 	.byte	0x00, 0xf5, 0x21, 0x00


	//----- nvinfo : EIATTR_KPARAM_INFO
	.align		4
.L_386:
        /*0138*/ 	.byte	0x04, 0x17
        /*013a*/ 	.short	(.L_388 - .L_387)
.L_387:
        /*013c*/ 	.word	0x00000000
        /*0140*/ 	.short	0x0002
        /*0142*/ 	.short	0x0010
        /*0144*/ 	.byte	0x00, 0xf5, 0x21, 0x00


	//----- nvinfo : EIATTR_KPARAM_INFO
	.align		4
.L_388:
        /*0148*/ 	.byte	0x04, 0x17
        /*014a*/ 	.short	(.L_390 - .L_389)
.L_389:
        /*014c*/ 	.word	0x00000000
        /*0150*/ 	.short	0x0001
        /*0152*/ 	.short	0x0008
        /*0154*/ 	.byte	0x00, 0xf5, 0x21, 0x00


	//----- nvinfo : EIATTR_KPARAM_INFO
	.align		4
.L_390:
        /*0158*/ 	.byte	0x04, 0x17
        /*015a*/ 	.short	(.L_392 - .L_391)
.L_391:
        /*015c*/ 	.word	0x00000000
        /*0160*/ 	.short	0x0000
        /*0162*/ 	.short	0x0000
        /*0164*/ 	.byte	0x00, 0xf5, 0x21, 0x00


	//----- nvinfo : EIATTR_SPARSE_MMA_MASK
	.align		4
.L_392:
        /*0168*/ 	.byte	0x03, 0x50
        /*016a*/ 	.short	0x0000


	//----- nvinfo : EIATTR_MAXREG_COUNT
	.align		4
        /*016c*/ 	.byte	0x03, 0x1b
        /*016e*/ 	.short	0x00ff


	//----- nvinfo : EIATTR_MERCURY_ISA_VERSION
	.align		4
        /*0170*/ 	.byte	0x03, 0x5f
        /*0172*/ 	.short	0x0101


	//----- nvinfo : EIATTR_VRC_CTA_INIT_COUNT
	.align		4
        /*0174*/ 	.byte	0x02, 0x4a
	.zero		1
	.zero		1


	//----- nvinfo : EIATTR_EXIT_INSTR_OFFSETS
	.align		4
        /*0178*/ 	.byte	0x04, 0x1c
        /*017a*/ 	.short	(.L_394 - .L_393)


	//   ....[0]....
.L_393:
        /*017c*/ 	.word	0x00000370


	//   ....[1]....
        /*0180*/ 	.word	0x00000410


	//   ....[2]....
        /*0184*/ 	.word	0x000004e0


	//   ....[3]....
        /*0188*/ 	.word	0x00001730


	//----- nvinfo : EIATTR_CRS_STACK_SIZE
	.align		4
.L_394:
        /*018c*/ 	.byte	0x04, 0x1e
        /*018e*/ 	.short	(.L_396 - .L_395)
.L_395:
        /*0190*/ 	.word	0x00000000


	//----- nvinfo : EIATTR_CBANK_PARAM_SIZE
	.align		4
.L_396:
        /*0194*/ 	.byte	0x03, 0x19
        /*0196*/ 	.short	0x00b0


	//----- nvinfo : EIATTR_PARAM_CBANK
	.align		4
        /*0198*/ 	.byte	0x04, 0x0a
        /*019a*/ 	.short	(.L_398 - .L_397)
	.align		4
.L_397:
        /*019c*/ 	.word	index@(.nv.constant0._Z30GPU_5loop_contraction_kernel_0PmS_S_S_S_S_PdS0_S0_S0_mmmmmimmmmmm)
        /*01a0*/ 	.short	0x0380
        /*01a2*/ 	.short	0x00b0


	//----- nvinfo : EIATTR_SW_WAR
	.align		4
.L_398:
        /*01a4*/ 	.byte	0x04, 0x36
        /*01a6*/ 	.short	(.L_400 - .L_399)
.L_399:
        /*01a8*/ 	.word	0x00000008
.L_400:


//--------------------- .nv.callgraph             --------------------------
	.section	.nv.callgraph,"",@"SHT_CUDA_CALLGRAPH"
	.align	4
	.sectionentsize	8
	.align		4
        /*0000*/ 	.word	0x00000000
	.align		4
        /*0004*/ 	.word	0xffffffff
	.align		4
        /*0008*/ 	.word	index@(_Z19contractionKernel_4PmS_S_S_S_S_PdS0_S0_S0_mmmmmiS0_)
	.align		4
        /*000c*/ 	.word	index@(vprintf)
	.align		4
        /*0010*/ 	.word	0x00000000
	.align		4
        /*0014*/ 	.word	0xfffffffe
	.align		4
        /*0018*/ 	.word	0x00000000
	.align		4
        /*001c*/ 	.word	0xfffffffd
	.align		4
        /*0020*/ 	.word	0x00000000
	.align		4
        /*0024*/ 	.word	0xfffffffc


//--------------------- .nv.constant4             --------------------------
	.section	.nv.constant4,"a",@progbits
	.align	8
	.align		8
.nv.constant4:
        /*0000*/ 	.dword	$str
	.align		8
        /*0008*/ 	.dword	vprintf


//--------------------- .text._Z30GPU_4loop_streams_ncm_2_part_2PmS_S_PdS0_S0_S0_mmmmmiiiiiiimmS0_Pb --------------------------
	.section	.text._Z30GPU_4loop_streams_ncm_2_part_2PmS_S_PdS0_S0_S0_mmmmmiiiiiiimmS0_Pb,"ax",@progbits
	.align	128
        .global         _Z30GPU_4loop_streams_ncm_2_part_2PmS_S_PdS0_S0_S0_mmmmmiiiiiiimmS0_Pb
        .type           _Z30GPU_4loop_streams_ncm_2_part_2PmS_S_PdS0_S0_S0_mmmmmiiiiiiimmS0_Pb,@function
        .size           _Z30GPU_4loop_streams_ncm_2_part_2PmS_S_PdS0_S0_S0_mmmmmiiiiiiimmS0_Pb,(.L_x_128 - _Z30GPU_4loop_streams_ncm_2_part_2PmS_S_PdS0_S0_S0_mmmmmiiiiiiimmS0_Pb)
        .other          _Z30GPU_4loop_streams_ncm_2_part_2PmS_S_PdS0_S0_S0_mmmmmiiiiiiimmS0_Pb,@"STO_CUDA_ENTRY STV_DEFAULT"
_Z30GPU_4loop_streams_ncm_2_part_2PmS_S_PdS0_S0_S0_mmmmmiiiiiiimmS0_Pb:
.text._Z30GPU_4loop_streams_ncm_2_part_2PmS_S_PdS0_S0_S0_mmmmmiiiiiiimmS0_Pb:
[----:B------:R-:W-:Y:S08]  /*0000*/  LDC R1, c[0x0][0x37c] ;  /* 0x0000df00ff017b82 */ /* 0x000ff00000000800 */
[----:B------:R-:W0:Y:S01]  /*0010*/  S2UR UR8, SR_CTAID.X ;  /* 0x00000000000879c3 */ /* 0x000e220000002500 */
[----:B------:R-:W0:Y:S01]  /*0020*/  LDCU.64 UR4, c[0x0][0x418] ;  /* 0x00008300ff0477ac */ /* 0x000e220008000a00 */
[----:B------:R-:W1:Y:S01]  /*0030*/  LDCU.64 UR6, c[0x0][0x358] ;  /* 0x00006b00ff0677ac */ /* 0x000e620008000a00 */
[----:B0-----:R-:W-:-:S04]  /*0040*/  UIADD3 UR4, UP0, UPT, UR8, UR4, URZ ;  /* 0x0000000408047290 */ /* 0x001fc8000ff1e0ff */
[----:B------:R-:W-:Y:S02]  /*0050*/  UIADD3.X UR5, UPT, UPT, URZ, UR5, URZ, UP0, !UPT ;  /* 0x00000005ff057290 */ /* 0x000fe400087fe4ff */
[----:B------:R-:W-:-:S04]  /*0060*/  IMAD.U32 R2, RZ, RZ, UR4 ;  /* 0x00000004ff027e24 */ /* 0x000fc8000f8e00ff */
[----:B------:R-:W-:-:S05]  /*0070*/  IMAD.U32 R3, RZ, RZ, UR5 ;  /* 0x00000005ff037e24 */ /* 0x000fca000f8e00ff */
[----:B-1----:R-:W2:Y:S01]  /*0080*/  LDG.E.U8 R2, desc[UR6][R2.64] ;  /* 0x0000000602027981 */ /* 0x002ea2000c1e1100 */
[----:B------:R-:W0:Y:S02]  /*0090*/  LDCU.64 UR4, c[0x0][0x3d0] ;  /* 0x00007a00ff0477ac */ /* 0x000e240008000a00 */
[----:B0-----:R-:W-:-:S04]  /*00a0*/  ISETP.NE.U32.AND P0, PT, RZ, UR4, PT ;  /* 0x00000004ff007c0c */ /* 0x001fc8000bf05070 */
[----:B------:R-:W-:-:S04]  /*00b0*/  ISETP.NE.AND.EX P0, PT, RZ, UR5, PT, P0 ;  /* 0x00000005ff007c0c */ /* 0x000fc8000bf05300 */
[----:B--2---:R-:W-:-:S13]  /*00c0*/  ISETP.EQ.OR P0, PT, R2, RZ, !P0 ;  /* 0x000000ff0200720c */ /* 0x004fda0004702670 */
[----:B------:R-:W-:Y:S05]  /*00d0*/  @P0 EXIT ;  /* 0x000000000000094d */ /* 0x000fea0003800000 */
[----:B------:R-:W0:Y:S02]  /*00e0*/  LDCU.64 UR4, c[0x0][0x3d8] ;  /* 0x00007b00ff0477ac */ /* 0x000e240008000a00 */
[----:B0-----:R-:W-:-:S04]  /*00f0*/  ISETP.NE.U32.AND P0, PT, RZ, UR4, PT ;  /* 0x00000004ff007c0c */ /* 0x001fc8000bf05070 */
[----:B------:R-:W-:-:S13]  /*0100*/  ISETP.NE.AND.EX P0, PT, RZ, UR5, PT, P0 ;  /* 0x00000005ff007c0c */ /* 0x000fda000bf05300 */
[----:B------:R-:W-:Y:S05]  /*0110*/  @!P0 EXIT ;  /* 0x000000000000894d */ /* 0x000fea0003800000 */
[----:B------:R-:W0:Y:S01]  /*0120*/  S2R R0, SR_TID.X ;  /* 0x0000000000007919 */ /* 0x000e220000002100 */
[----:B------:R-:W1:Y:S01]  /*0130*/  LDCU UR5, c[0x0][0x364] ;  /* 0x00006c80ff0577ac */ /* 0x000e620008000800 */
[----:B------:R-:W2:Y:S01]  /*0140*/  S2R R18, SR_TID.Y ;  /* 0x0000000000127919 */ /* 0x000ea20000002200 */
[----:B------:R-:W3:Y:S01]  /*0150*/  LDCU UR9, c[0x0][0x360] ;  /* 0x00006c00ff0977ac */ /* 0x000ee20008000800 */
[----:B------:R-:W-:-:S05]  /*0160*/  UMOV UR4, URZ ;  /* 0x000000ff00047c82 */ /* 0x000fca0008000000 */
.L_x_5:
[----:B------:R-:W4:Y:S01]  /*0170*/  LDC.64 R20, c[0x0][0x3d0] ;  /* 0x0000f400ff147b82 */ /* 0x000f220000000a00 */
[----:B--2---:R-:W-:Y:S01]  /*0180*/  VIADD R8, R18, UR4 ;  /* 0x0000000412087c36 */ /* 0x004fe20008000000 */
[----:B------:R-:W2:Y:S01]  /*0190*/  LDCU.64 UR14, c[0x0][0x3b0] ;  /* 0x00007600ff0e77ac */ /* 0x000ea20008000a00 */
[----:B------:R-:W-:Y:S03]  /*01a0*/  BSSY.RECONVERGENT B0, `(.L_x_0) ;  /* 0x000002a000007945 */ /* 0x000fe60003800200 */
[----:B------:R-:W-:Y:S02]  /*01b0*/  SHF.R.S32.HI R9, RZ, 0x1f, R8 ;  /* 0x0000001fff097819 */ /* 0x000fe40000011408 */
[----:B----4-:R-:W-:-:S04]  /*01c0*/  ISETP.GE.U32.AND P0, PT, R8, R20, PT ;  /* 0x000000140800720c */ /* 0x010fc80003f06070 */
[----:B------:R-:W-:-:S13]  /*01d0*/  ISETP.GE.U32.AND.EX P0, PT, R9, R21, PT, P0 ;  /* 0x000000150900720c */ /* 0x000fda0003f06100 */
[----:B0-2--5:R-:W-:Y:S05]  /*01e0*/  @P0 BRA `(.L_x_1) ;  /* 0x0000000000940947 */ /* 0x025fea0003800000 */
[----:B------:R-:W2:Y:S01]  /*01f0*/  LDCU.64 UR10, c[0x0][0x400] ;  /* 0x00008000ff0a77ac */ /* 0x000ea20008000a00 */
[----:B------:R-:W4:Y:S01]  /*0200*/  LDC.64 R6, c[0x0][0x3d8] ;  /* 0x0000f600ff067b82 */ /* 0x000f220000000a00 */
[----:B------:R-:W0:Y:S01]  /*0210*/  LDCU.64 UR12, c[0x0][0x3a0] ;  /* 0x00007400ff0c77ac */ /* 0x000e220008000a00 */
[C---:B--2---:R-:W-:Y:S02]  /*0220*/  IMAD R4, R20.reuse, UR11, RZ ;  /* 0x0000000b14047c24 */ /* 0x044fe4000f8e02ff */
[----:B------:R-:W-:-:S04]  /*0230*/  IMAD.WIDE.U32 R2, R20, UR10, R8 ;  /* 0x0000000a14027c25 */ /* 0x000fc8000f8e0008 */
[----:B------:R-:W-:Y:S01]  /*0240*/  IMAD R5, R21, UR10, R4 ;  /* 0x0000000a15057c24 */ /* 0x000fe2000f8e0204 */
[----:B0-----:R-:W-:-:S03]  /*0250*/  LEA R10, P0, R2, UR12, 0x3 ;  /* 0x0000000c020a7c11 */ /* 0x001fc6000f8018ff */
[----:B------:R-:W-:Y:S02]  /*0260*/  IMAD.IADD R3, R3, 0x1, R5 ;  /* 0x0000000103037824 */ /* 0x000fe400078e0205 */
[----:B------:R-:W0:Y:S03]  /*0270*/  LDC.64 R4, c[0x0][0x410] ;  /* 0x00010400ff047b82 */ /* 0x000e260000000a00 */
[----:B------:R-:W-:-:S05]  /*0280*/  LEA.HI.X R11, R2, UR13, R3, 0x3, P0 ;  /* 0x0000000d020b7c11 */ /* 0x000fca00080f1c03 */
[----:B------:R2:W5:Y:S01]  /*0290*/  LDG.E.64 R2, desc[UR6][R10.64] ;  /* 0x000000060a027981 */ /* 0x000562000c1e1b00 */
[----:B------:R-:W-:-:S04]  /*02a0*/  IMAD.WIDE.U32 R8, R20, UR8, R8 ;  /* 0x0000000814087c25 */ /* 0x000fc8000f8e0008 */
[----:B------:R-:W-:Y:S02]  /*02b0*/  IMAD R21, R21, UR8, R9 ;  /* 0x0000000815157c24 */ /* 0x000fe4000f8e0209 */
[----:B------:R-:W-:-:S07]  /*02c0*/  IMAD.MOV.U32 R19, RZ, RZ, RZ ;  /* 0x000000ffff137224 */ /* 0x000fce00078e00ff */
.L_x_4:
[----:B------:R-:W-:Y:S01]  /*02d0*/  IMAD.IADD R12, R0, 0x1, R19 ;  /* 0x00000001000c7824 */ /* 0x000fe200078e0213 */
[----:B------:R-:W-:Y:S01]  /*02e0*/  BSSY.RECONVERGENT B1, `(.L_x_2) ;  /* 0x0000014000017945 */ /* 0x000fe20003800200 */
[----:B---3--:R-:W-:-:S03]  /*02f0*/  VIADD R19, R19, UR9 ;  /* 0x0000000913137c36 */ /* 0x008fc60008000000 */
[-C--:B----4-:R-:W-:Y:S02]  /*0300*/  ISETP.GE.U32.AND P0, PT, R12, R6.reuse, PT ;  /* 0x000000060c00720c */ /* 0x090fe40003f06070 */
[----:B------:R-:W-:Y:S02]  /*0310*/  SHF.R.S32.HI R13, RZ, 0x1f, R12 ;  /* 0x0000001fff0d7819 */ /* 0x000fe4000001140c */
[----:B------:R-:W-:Y:S02]  /*0320*/  ISETP.GE.U32.AND P1, PT, R19, R6, PT ;  /* 0x000000061300720c */ /* 0x000fe40003f26070 */
[----:B------:R-:W-:Y:S02]  /*0330*/  ISETP.GE.U32.AND.EX P0, PT, R13, R7, PT, P0 ;  /* 0x000000070d00720c */ /* 0x000fe40003f06100 */
[----:B--2---:R-:W-:-:S04]  /*0340*/  SHF.R.S32.HI R10, RZ, 0x1f, R19 ;  /* 0x0000001fff0a7819 */ /* 0x004fc80000011413 */
[----:B------:R-:W-:-:S07]  /*0350*/  ISETP.GE.U32.AND.EX P1, PT, R10, R7, PT, P1 ;  /* 0x000000070a00720c */ /* 0x000fce0003f26110 */
[----:B------:R-:W-:Y:S06]  /*0360*/  @P0 BRA `(.L_x_3) ;  /* 0x00000000002c0947 */ /* 0x000fec0003800000 */
[----:B------:R-:W-:-:S04]  /*0370*/  IMAD R11, R6, UR8, R12 ;  /* 0x00000008060b7c24 */ /* 0x000fc8000f8e020c */
[----:B0-----:R-:W-:-:S06]  /*0380*/  IMAD.WIDE R10, R11, 0x8, R4 ;  /* 0x000000080b0a7825 */ /* 0x001fcc00078e0204 */
[----:B------:R-:W2:Y:S01]  /*0390*/  LDG.E.64 R10, desc[UR6][R10.64] ;  /* 0x000000060a0a7981 */ /* 0x000ea2000c1e1b00 */
[-C--:B------:R-:W-:Y:S02]  /*03a0*/  IMAD R14, R21, R6.reuse, RZ ;  /* 0x00000006150e7224 */ /* 0x080fe400078e02ff */
[----:B------:R-:W-:-:S04]  /*03b0*/  IMAD.WIDE.U32 R12, R8, R6, R12 ;  /* 0x00000006080c7225 */ /* 0x000fc800078e000c */
[----:B------:R-:W-:Y:S01]  /*03c0*/  IMAD R15, R8, R7, R14 ;  /* 0x00000007080f7224 */ /* 0x000fe200078e020e */
[----:B------:R-:W-:-:S03]  /*03d0*/  LEA R16, P0, R12, UR14, 0x3 ;  /* 0x0000000e0c107c11 */ /* 0x000fc6000f8018ff */
[----:B------:R-:W-:-:S05]  /*03e0*/  IMAD.IADD R13, R13, 0x1, R15 ;  /* 0x000000010d0d7824 */ /* 0x000fca00078e020f */
[----:B------:R-:W-:Y:S01]  /*03f0*/  LEA.HI.X R17, R12, UR15, R13, 0x3, P0 ;  /* 0x0000000f0c117c11 */ /* 0x000fe200080f1c0d */
[----:B--2--5:R-:W-:-:S07]  /*0400*/  DMUL R14, R2, R10 ;  /* 0x0000000a020e7228 */ /* 0x024fce0000000000 */
[----:B------:R2:W-:Y:S04]  /*0410*/  REDG.E.ADD.F64.RN.STRONG.GPU desc[UR6][R16.64], R14 ;  /* 0x0000000e100079a6 */ /* 0x0005e8000c12ff06 */
.L_x_3:
[----:B-1----:R-:W-:Y:S05]  /*0420*/  BSYNC.RECONVERGENT B1 ;  /* 0x0000000000017941 */ /* 0x002fea0003800200 */
.L_x_2:
[----:B------:R-:W-:Y:S05]  /*0430*/  @!P1 BRA `(.L_x_4) ;  /* 0xfffffffc00a49947 */ /* 0x000fea000383ffff */
.L_x_1:
[----:B-1-3--:R-:W-:Y:S05]  /*0440*/  BSYNC.RECONVERGENT B0 ;  /* 0x0000000000007941 */ /* 0x00afea0003800200 */
.L_x_0:
[----:B------:R-:W1:Y:S01]  /*0450*/  LDCU.64 UR12, c[0x0][0x3d0] ;  /* 0x00007a00ff0c77ac */ /* 0x000e620008000a00 */
[----:B------:R-:W-:-:S04]  /*0460*/  UIADD3 UR4, UPT, UPT, UR5, UR4, URZ ;  /* 0x0000000405047290 */ /* 0x000fc8000fffe0ff */
[----:B------:R-:W-:Y:S02]  /*0470*/  USHF.R.S32.HI UR10, URZ, 0x1f, UR4 ;  /* 0x0000001fff0a7899 */ /* 0x000fe40008011404 */
[----:B-1----:R-:W-:-:S04]  /*0480*/  UISETP.GE.U32.AND UP0, UPT, UR4, UR12, UPT ;  /* 0x0000000c0400728c */ /* 0x002fc8000bf06070 */
[----:B------:R-:W-:-:S09]  /*0490*/  UISETP.GE.U32.AND.EX UP0, UPT, UR10, UR13, UPT, UP0 ;  /* 0x0000000d0a00728c */ /* 0x000fd2000bf06100 */
[----:B------:R-:W-:Y:S05]  /*04a0*/  BRA.U !UP0, `(.L_x_5) ;  /* 0xfffffffd08307547 */ /* 0x000fea000b83ffff */
[----:B------:R-:W-:Y:S05]  /*04b0*/  EXIT ;  /* 0x000000000000794d */ /* 0x000fea0003800000 */
.L_x_6:
[----:B------:R-:W-:-:S00]  /*04c0*/  BRA `(.L_x_6) ;  /* 0xfffffffc00fc7947 */ /* 0x000fc0000383ffff */
[----:B------:R-:W-:-:S00]  /*04d0*/  NOP ;  /* 0x0000000000007918 */ /* 0x000fc00000000000 */
        /* <DEDUP_REMOVED lines=10> */
.L_x_128:


//--------------------- .text._Z30GPU_4loop_streams_ncm_2_part_1PmS_S_PdS0_S0_S0_mmmmmiiiiiiimmS0_Pb --------------------------
	.section	.text._Z30GPU_4loop_streams_ncm_2_part_1PmS_S_PdS0_S0_S0_mmmmmiiiiiiimmS0_Pb,"ax",@progbits
	.align	128
        .global         _Z30GPU_4loop_streams_ncm_2_part_1PmS_S_PdS0_S0_S0_mmmmmiiiiiiimmS0_Pb
        .type           _Z30GPU_4loop_streams_ncm_2_part_1PmS_S_PdS0_S0_S0_mmmmmiiiiiiimmS0_Pb,@function
        .size           _Z30GPU_4loop_streams_ncm_2_part_1PmS_S_PdS0_S0_S0_mmmmmiiiiiiimmS0_Pb,(.L_x_129 - _Z30GPU_4loop_streams_ncm_2_part_1PmS_S_PdS0_S0_S0_mmmmmiiiiiiimmS0_Pb)
        .other          _Z30GPU_4loop_streams_ncm_2_part_1PmS_S_PdS0_S0_S0_mmmmmiiiiiiimmS0_Pb,@"STO_CUDA_ENTRY STV_DEFAULT"
_Z30GPU_4loop_streams_ncm_2_part_1PmS_S_PdS0_S0_S0_mmmmmiiiiiiimmS0_Pb:
.text._Z30GPU_4loop_streams_ncm_2_part_1PmS_S_PdS0_S0_S0_mmmmmiiiiiiimmS0_Pb:
[----:B------:R-:W-:Y:S08]  /*0000*/  LDC R1, c[0x0][0x37c] ;  /* 0x0000df00ff017b82 */ /* 0x000ff00000000800 */
[----:B------:R-:W0:Y:S01]  /*0010*/  S2UR UR4, SR_CTAID.X ;  /* 0x00000000000479c3 */ /* 0x000e220000002500 */
[----:B------:R-:W0:Y:S01]  /*0020*/  LDCU.64 UR6, c[0x0][0x408] ;  /* 0x00008100ff0677ac */ /* 0x000e220008000a00 */
[----:B------:R-:W1:Y:S01]  /*0030*/  LDCU.128 UR8, c[0x0][0x380] ;  /* 0x00007000ff0877ac */ /* 0x000e620008000c00 */
[----:B------:R-:W2:Y:S01]  /*0040*/  LDCU.64 UR12, c[0x0][0x358] ;  /* 0x00006b00ff0c77ac */ /* 0x000ea20008000a00 */
[----:B0-----:R-:W-:-:S04]  /*0050*/  UIADD3 UR5, UP0, UPT, UR4, UR6, URZ ;  /* 0x0000000604057290 */ /* 0x001fc8000ff1e0ff */
[----:B------:R-:W-:Y:S02]  /*0060*/  UIADD3.X UR6, UPT, UPT, URZ, UR7, URZ, UP0, !UPT ;  /* 0x00000007ff067290 */ /* 0x000fe400087fe4ff */
[----:B------:R-:W-:Y:S02]  /*0070*/  USHF.L.U32 UR4, UR5, 0x3, URZ ;  /* 0x0000000305047899 */ /* 0x000fe400080006ff */
[----:B------:R-:W-:Y:S02]  /*0080*/  USHF.L.U64.HI UR5, UR5, 0x3, UR6 ;  /* 0x0000000305057899 */ /* 0x000fe40008010206 */
[----:B-1----:R-:W-:-:S04]  /*0090*/  UIADD3 UR7, UP0, UPT, UR4, UR10, URZ ;  /* 0x0000000a04077290 */ /* 0x002fc8000ff1e0ff */
[----:B------:R-:W-:Y:S02]  /*00a0*/  UIADD3.X UR6, UPT, UPT, UR5, UR11, URZ, UP0, !UPT ;  /* 0x0000000b05067290 */ /* 0x000fe400087fe4ff */
[----:B------:R-:W-:-:S04]  /*00b0*/  IMAD.U32 R2, RZ, RZ, UR7 ;  /* 0x00000007ff027e24 */ /* 0x000fc8000f8e00ff */
[----:B------:R-:W-:-:S05]  /*00c0*/  IMAD.U32 R3, RZ, RZ, UR6 ;  /* 0x00000006ff037e24 */ /* 0x000fca000f8e00ff */
[----:B--2---:R-:W2:Y:S04]  /*00d0*/  LDG.E.64 R6, desc[UR12][R2.64] ;  /* 0x0000000c02067981 */ /* 0x004ea8000c1e1b00 */
[----:B------:R-:W2:Y:S02]  /*00e0*/  LDG.E.64 R8, desc[UR12][R2.64+0x8] ;  /* 0x0000080c02087981 */ /* 0x000ea4000c1e1b00 */
[----:B--2---:R-:W-:-:S04]  /*00f0*/  ISETP.GE.U32.AND P0, PT, R6, R8, PT ;  /* 0x000000080600720c */ /* 0x004fc80003f06070 */
[----:B------:R-:W-:-:S13]  /*0100*/  ISETP.GE.U32.AND.EX P0, PT, R7, R9, PT, P0 ;  /* 0x000000090700720c */ /* 0x000fda0003f06100 */
[----:B------:R-:W-:Y:S05]  /*0110*/  @P0 EXIT ;  /* 0x000000000000094d */ /* 0x000fea0003800000 */
[----:B------:R-:W0:Y:S01]  /*0120*/  LDCU.64 UR10, c[0x0][0x3d8] ;  /* 0x00007b00ff0a77ac */ /* 0x000e220008000a00 */
[----:B------:R-:W1:Y:S01]  /*0130*/  S2R R0, SR_TID.X ;  /* 0x0000000000007919 */ /* 0x000e620000002100 */
[----:B------:R-:W-:Y:S01]  /*0140*/  IMAD.MOV.U32 R17, RZ, RZ, R6 ;  /* 0x000000ffff117224 */ /* 0x000fe200078e0006 */
[----:B------:R-:W-:Y:S01]  /*0150*/  UIADD3 UR4, UP1, UPT, UR4, UR8, URZ ;  /* 0x0000000804047290 */ /* 0x000fe2000ff3e0ff */
[----:B------:R-:W2:Y:S01]  /*0160*/  S2R R16, SR_TID.Y ;  /* 0x0000000000107919 */ /* 0x000ea20000002200 */
[----:B------:R-:W-:Y:S01]  /*0170*/  IMAD.MOV.U32 R18, RZ, RZ, R7 ;  /* 0x000000ffff127224 */ /* 0x000fe200078e0007 */
[----:B------:R-:W3:Y:S03]  /*0180*/  LDCU UR6, c[0x0][0x360] ;  /* 0x00006c00ff0677ac */ /* 0x000ee60008000800 */
[----:B------:R-:W-:Y:S01]  /*0190*/  IMAD.U32 R4, RZ, RZ, UR4 ;  /* 0x00000004ff047e24 */ /* 0x000fe2000f8e00ff */
[----:B------:R-:W-:Y:S01]  /*01a0*/  UIADD3.X UR5, UPT, UPT, UR5, UR9, URZ, UP1, !UPT ;  /* 0x0000000905057290 */ /* 0x000fe20008ffe4ff */
[----:B------:R-:W4:Y:S05]  /*01b0*/  LDCU.64 UR14, c[0x0][0x390] ;  /* 0x00007200ff0e77ac */ /* 0x000f2a0008000a00 */
[----:B------:R-:W-:Y:S01]  /*01c0*/  IMAD.U32 R5, RZ, RZ, UR5 ;  /* 0x00000005ff057e24 */ /* 0x000fe2000f8e00ff */
[----:B0-----:R-:W-:Y:S01]  /*01d0*/  UISETP.NE.U32.AND UP0, UPT, UR10, URZ, UPT ;  /* 0x000000ff0a00728c */ /* 0x001fe2000bf05070 */
[----:B------:R-:W0:Y:S03]  /*01e0*/  LDCU.64 UR16, c[0x0][0x418] ;  /* 0x00008300ff1077ac */ /* 0x000e260008000a00 */
[----:B------:R-:W-:-:S09]  /*01f0*/  UISETP.NE.AND.EX UP0, UPT, UR11, URZ, UPT, UP0 ;  /* 0x000000ff0b00728c */ /* 0x000fd2000bf05300 */
[----:B---34-:R-:W-:Y:S05]  /*0200*/  BRA.U !UP0, `(.L_x_7) ;  /* 0x0000000108e87547 */ /* 0x018fea000b800000 */
[----:B------:R-:W5:Y:S01]  /*0210*/  LDG.E.64 R4, desc[UR12][R4.64] ;  /* 0x0000000c04047981 */ /* 0x000f62000c1e1b00 */
[----:B------:R-:W3:Y:S01]  /*0220*/  LDCU UR4, c[0x0][0x364] ;  /* 0x00006c80ff0477ac */ /* 0x000ee20008000800 */
[----:B------:R-:W4:Y:S02]  /*0230*/  LDCU.64 UR14, c[0x0][0x3a8] ;  /* 0x00007500ff0e77ac */ /* 0x000f240008000a00 */
.L_x_13:
[----:B-1----:R-:W-:Y:S01]  /*0240*/  IADD3 R7, P1, PT, R0, R17, RZ ;  /* 0x0000001100077210 */ /* 0x002fe20007f3e0ff */
[----:B------:R-:W-:Y:S03]  /*0250*/  BSSY.RECONVERGENT B0, `(.L_x_8) ;  /* 0x000002f000007945 */ /* 0x000fe60003800200 */
[----:B------:R-:W-:Y:S01]  /*0260*/  ISETP.GE.U32.AND P0, PT, R7, R8, PT ;  /* 0x000000080700720c */ /* 0x000fe20003f06070 */
[----:B------:R-:W-:-:S05]  /*0270*/  IMAD.X R6, RZ, RZ, R18, P1 ;  /* 0x000000ffff067224 */ /* 0x000fca00008e0612 */
[----:B------:R-:W-:-:S13]  /*0280*/  ISETP.GE.U32.AND.EX P0, PT, R6, R9, PT, P0 ;  /* 0x000000090600720c */ /* 0x000fda0003f06100 */
[----:B------:R-:W-:Y:S05]  /*0290*/  @P0 BRA `(.L_x_9) ;  /* 0x0000000000a80947 */ /* 0x000fea0003800000 */
[----:B------:R-:W1:Y:S01]  /*02a0*/  LDCU.128 UR8, c[0x0][0x390] ;  /* 0x00007200ff0877ac */ /* 0x000e620008000c00 */
[C---:B------:R-:W-:Y:S01]  /*02b0*/  IMAD.SHL.U32 R8, R7.reuse, 0x8, RZ ;  /* 0x0000000807087824 */ /* 0x040fe200078e00ff */
[----:B------:R-:W-:Y:S01]  /*02c0*/  SHF.L.U64.HI R9, R7, 0x3, R6 ;  /* 0x0000000307097819 */ /* 0x000fe20000010206 */
[----:B------:R-:W-:Y:S01]  /*02d0*/  IMAD.MOV.U32 R20, RZ, RZ, 0x1 ;  /* 0x00000001ff147424 */ /* 0x000fe200078e00ff */
[----:B------:R-:W0:Y:S08]  /*02e0*/  LDC.64 R10, c[0x0][0x410] ;  /* 0x00010400ff0a7b82 */ /* 0x000e300000000a00 */
[----:B------:R-:W0:Y:S01]  /*02f0*/  LDC.64 R12, c[0x0][0x3d8] ;  /* 0x0000f600ff0c7b82 */ /* 0x000e220000000a00 */
[----:B-1----:R-:W-:-:S04]  /*0300*/  IADD3 R6, P0, PT, R8, UR8, RZ ;  /* 0x0000000808067c10 */ /* 0x002fc8000ff1e0ff */
[----:B------:R-:W-:-:S06]  /*0310*/  IADD3.X R7, PT, PT, R9, UR9, RZ, P0, !PT ;  /* 0x0000000909077c10 */ /* 0x000fcc00087fe4ff */
[----:B------:R-:W3:Y:S01]  /*0320*/  LDG.E.64 R6, desc[UR12][R6.64] ;  /* 0x0000000c06067981 */ /* 0x000ee2000c1e1b00 */
[----:B------:R-:W-:-:S04]  /*0330*/  IADD3 R8, P0, PT, R8, UR10, RZ ;  /* 0x0000000a08087c10 */ /* 0x000fc8000ff1e0ff */
[----:B------:R-:W-:Y:S02]  /*0340*/  IADD3.X R9, PT, PT, R9, UR11, RZ, P0, !PT ;  /* 0x0000000b09097c10 */ /* 0x000fe400087fe4ff */
[----:B--2---:R-:W-:-:S04]  /*0350*/  ISETP.NE.AND P0, PT, R16, RZ, PT ;  /* 0x000000ff1000720c */ /* 0x004fc80003f05270 */
[----:B------:R-:W5:Y:S01]  /*0360*/  LDG.E.64 R8, desc[UR12][R8.64] ;  /* 0x0000000c08087981 */ /* 0x000f62000c1e1b00 */
[----:B------:R-:W-:-:S08]  /*0370*/  IMAD.MOV.U32 R19, RZ, RZ, RZ ;  /* 0x000000ffff137224 */ /* 0x000fd000078e00ff */
[----:B------:R-:W3:Y:S02]  /*0380*/  @!P0 LDC.64 R14, c[0x0][0x418] ;  /* 0x00010600ff0e8b82 */ /* 0x000ee40000000a00 */
[----:B---3--:R-:W-:-:S05]  /*0390*/  @!P0 IADD3 R14, P1, PT, R6, R14, RZ ;  /* 0x0000000e060e8210 */ /* 0x008fca0007f3e0ff */
[----:B------:R-:W-:-:S05]  /*03a0*/  @!P0 IMAD.X R15, R7, 0x1, R15, P1 ;  /* 0x00000001070f8824 */ /* 0x000fca00008e060f */
[----:B0-----:R1:W-:Y:S03]  /*03b0*/  @!P0 STG.E.U8 desc[UR12][R14.64], R20 ;  /* 0x000000140e008986 */ /* 0x0013e6000c10110c */
.L_x_12:
[----:B01----:R-:W-:Y:S01]  /*03c0*/  IMAD.IADD R14, R16, 0x1, R19 ;  /* 0x00000001100e7824 */ /* 0x003fe200078e0213 */
[----:B------:R-:W-:Y:S01]  /*03d0*/  BSSY.RECONVERGENT B1, `(.L_x_10) ;  /* 0x0000014000017945 */ /* 0x000fe20003800200 */
[----:B------:R-:W-:-:S03]  /*03e0*/  VIADD R19, R19, UR4 ;  /* 0x0000000413137c36 */ /* 0x000fc60008000000 */
[-C--:B------:R-:W-:Y:S02]  /*03f0*/  ISETP.GE.U32.AND P0, PT, R14, R12.reuse, PT ;  /* 0x0000000c0e00720c */ /* 0x080fe40003f06070 */
[----:B------:R-:W-:Y:S02]  /*0400*/  SHF.R.S32.HI R15, RZ, 0x1f, R14 ;  /* 0x0000001fff0f7819 */ /* 0x000fe4000001140e */
[----:B------:R-:W-:Y:S02]  /*0410*/  ISETP.GE.U32.AND P1, PT, R19, R12, PT ;  /* 0x0000000c1300720c */ /* 0x000fe40003f26070 */
[----:B------:R-:W-:Y:S02]  /*0420*/  ISETP.GE.U32.AND.EX P0, PT, R15, R13, PT, P0 ;  /* 0x0000000d0f00720c */ /* 0x000fe40003f06100 */
[----:B------:R-:W-:-:S04]  /*0430*/  SHF.R.S32.HI R20, RZ, 0x1f, R19 ;  /* 0x0000001fff147819 */ /* 0x000fc80000011413 */
[----:B------:R-:W-:-:S07]  /*0440*/  ISETP.GE.U32.AND.EX P1, PT, R20, R13, PT, P1 ;  /* 0x0000000d1400720c */ /* 0x000fce0003f26110 */
[----:B------:R-:W-:Y:S06]  /*0450*/  @P0 BRA `(.L_x_11) ;  /* 0x00000000002c0947 */ /* 0x000fec0003800000 */
[-C--:B-----5:R-:W-:Y:S02]  /*0460*/  IMAD R22, R5, R12.reuse, RZ ;  /* 0x0000000c05167224 */ /* 0x0a0fe400078e02ff */
[----:B------:R-:W-:-:S04]  /*0470*/  IMAD.WIDE.U32 R20, R4, R12, R14 ;  /* 0x0000000c04147225 */ /* 0x000fc800078e000e */
[----:B------:R-:W-:Y:S01]  /*0480*/  IMAD R15, R4, R13, R22 ;  /* 0x0000000d040f7224 */ /* 0x000fe200078e0216 */
[----:B----4-:R-:W-:-:S03]  /*0490*/  LEA R22, P0, R20, UR14, 0x3 ;  /* 0x0000000e14167c11 */ /* 0x010fc6000f8018ff */
[----:B------:R-:W-:-:S05]  /*04a0*/  IMAD.IADD R15, R21, 0x1, R15 ;  /* 0x00000001150f7824 */ /* 0x000fca00078e020f */
[----:B------:R-:W-:-:S06]  /*04b0*/  LEA.HI.X R23, R20, UR15, R15, 0x3, P0 ;  /* 0x0000000f14177c11 */ /* 0x000fcc00080f1c0f */
[----:B------:R-:W2:Y:S01]  /*04c0*/  LDG.E.64 R22, desc[UR12][R22.64] ;  /* 0x0000000c16167981 */ /* 0x000ea2000c1e1b00 */
[----:B------:R-:W-:-:S04]  /*04d0*/  IMAD R21, R6, R12, R14 ;  /* 0x0000000c06157224 */ /* 0x000fc800078e020e */
[----:B------:R-:W-:Y:S01]  /*04e0*/  IMAD.WIDE R20, R21, 0x8, R10 ;  /* 0x0000000815147825 */ /* 0x000fe200078e020a */
[----:B--2---:R-:W-:-:S07]  /*04f0*/  DMUL R14, R8, R22 ;  /* 0x00000016080e7228 */ /* 0x004fce0000000000 */
[----:B------:R0:W-:Y:S04]  /*0500*/  REDG.E.ADD.F64.RN.STRONG.GPU desc[UR12][R20.64], R14 ;  /* 0x0000000e140079a6 */ /* 0x0001e8000c12ff0c */
.L_x_11:
[----:B----4-:R-:W-:Y:S05]  /*0510*/  BSYNC.RECONVERGENT B1 ;  /* 0x0000000000017941 */ /* 0x010fea0003800200 */
.L_x_10:
[----:B------:R-:W-:Y:S05]  /*0520*/  @!P1 BRA `(.L_x_12) ;  /* 0xfffffffc00a49947 */ /* 0x000fea000383ffff */
[----:B-----5:R1:W5:Y:S02]  /*0530*/  LDG.E.64 R8, desc[UR12][R2.64+0x8] ;  /* 0x0000080c02087981 */ /* 0x020364000c1e1b00 */
.L_x_9:
[----:B0--34-:R-:W-:Y:S05]  /*0540*/  BSYNC.RECONVERGENT B0 ;  /* 0x0000000000007941 */ /* 0x019fea0003800200 */
.L_x_8:
[----:B------:R-:W-:-:S05]  /*0550*/  IADD3 R17, P0, PT, R17, UR6, RZ ;  /* 0x0000000611117c10 */ /* 0x000fca000ff1e0ff */
[----:B------:R-:W-:Y:S01]  /*0560*/  IMAD.X R18, RZ, RZ, R18, P0 ;  /* 0x000000ffff127224 */ /* 0x000fe200000e0612 */
[----:B-----5:R-:W-:-:S04]  /*0570*/  ISETP.GE.U32.AND P0, PT, R17, R8, PT ;  /* 0x000000081100720c */ /* 0x020fc80003f06070 */
[----:B------:R-:W-:-:S13]  /*0580*/  ISETP.GE.U32.AND.EX P0, PT, R18, R9, PT, P0 ;  /* 0x000000091200720c */ /* 0x000fda0003f06100 */
[----:B------:R-:W-:Y:S05]  /*0590*/  @!P0 BRA `(.L_x_13) ;  /* 0xfffffffc00288947 */ /* 0x000fea000383ffff */
[----:B------:R-:W-:Y:S05]  /*05a0*/  EXIT ;  /* 0x000000000000794d */ /* 0x000fea0003800000 */
.L_x_7:
[----:B-1----:R-:W-:Y:S01]  /*05b0*/  IADD3 R5, P1, PT, R0, R17, RZ ;  /* 0x0000001100057210 */ /* 0x002fe20007f3e0ff */
[----:B------:R-:W-:Y:S03]  /*05c0*/  BSSY.RECONVERGENT B0, `(.L_x_14) ;  /* 0x0000011000007945 */ /* 0x000fe60003800200 */
[----:B------:R-:W-:Y:S01]  /*05d0*/  ISETP.GE.U32.AND P0, PT, R5, R8, PT ;  /* 0x000000080500720c */ /* 0x000fe20003f06070 */
[----:B------:R-:W-:Y:S01]  /*05e0*/  IMAD.X R6, RZ, RZ, R18, P1 ;  /* 0x000000ffff067224 */ /* 0x000fe200008e0612 */
[----:B------:R-:W-:-:S04]  /*05f0*/  IADD3 R17, P1, PT, R17, UR6, RZ ;  /* 0x0000000611117c10 */ /* 0x000fc8000ff3e0ff */
[----:B------:R-:W-:Y:S01]  /*0600*/  ISETP.GE.U32.AND.EX P0, PT, R6, R9, PT, P0 ;  /* 0x000000090600720c */ /* 0x000fe20003f06100 */
[----:B------:R-:W-:-:S03]  /*0610*/  IMAD.X R18, RZ, RZ, R18, P1 ;  /* 0x000000ffff127224 */ /* 0x000fc600008e0612 */
[----:B--2---:R-:W-:-:S13]  /*0620*/  ISETP.NE.OR P0, PT, R16, RZ, P0 ;  /* 0x000000ff1000720c */ /* 0x004fda0000705670 */
[----:B------:R-:W-:Y:S05]  /*0630*/  @P0 BRA `(.L_x_15) ;  /* 0x0000000000240947 */ /* 0x000fea0003800000 */
[----:B------:R-:W-:-:S04]  /*0640*/  LEA R4, P0, R5, UR14, 0x3 ;  /* 0x0000000e05047c11 */ /* 0x000fc8000f8018ff */
[----:B------:R-:W-:-:S06]  /*0650*/  LEA.HI.X R5, R5, UR15, R6, 0x3, P0 ;  /* 0x0000000f05057c11 */ /* 0x000fcc00080f1c06 */
[----:B------:R-:W0:Y:S01]  /*0660*/  LDG.E.64 R4, desc[UR12][R4.64] ;  /* 0x0000000c04047981 */ /* 0x000e22000c1e1b00 */
[----:B------:R-:W-:Y:S01]  /*0670*/  IMAD.MOV.U32 R8, RZ, RZ, 0x1 ;  /* 0x00000001ff087424 */ /* 0x000fe200078e00ff */
[----:B0-----:R-:W-:-:S04]  /*0680*/  IADD3 R6, P0, PT, R4, UR16, RZ ;  /* 0x0000001004067c10 */ /* 0x001fc8000ff1e0ff */
[----:B------:R-:W-:Y:S02]  /*0690*/  IADD3.X R7, PT, PT, R5, UR17, RZ, P0, !PT ;  /* 0x0000001105077c10 */ /* 0x000fe400087fe4ff */
[----:B------:R-:W-:-:S05]  /*06a0*/  PRMT R5, R8, 0x7610, R5 ;  /* 0x0000761008057816 */ /* 0x000fca0000000005 */
[----:B------:R1:W-:Y:S04]  /*06b0*/  STG.E.U8 desc[UR12][R6.64], R5 ;  /* 0x0000000506007986 */ /* 0x0003e8000c10110c */
[----:B------:R1:W5:Y:S02]  /*06c0*/  LDG.E.64 R8, desc[UR12][R2.64+0x8] ;  /* 0x0000080c02087981 */ /* 0x000364000c1e1b00 */
.L_x_15:
[----:B0-----:R-:W-:Y:S05]  /*06d0*/  BSYNC.RECONVERGENT B0 ;  /* 0x0000000000007941 */ /* 0x001fea0003800200 */
.L_x_14:
[----:B-----5:R-:W-:-:S04]  /*06e0*/  ISETP.GE.U32.AND P0, PT, R17, R8, PT ;  /* 0x000000081100720c */ /* 0x020fc80003f06070 */
[----:B------:R-:W-:-:S13]  /*06f0*/  ISETP.GE.U32.AND.EX P0, PT, R18, R9, PT, P0 ;  /* 0x000000091200720c */ /* 0x000fda0003f06100 */
[----:B------:R-:W-:Y:S05]  /*0700*/  @!P0 BRA `(.L_x_7) ;  /* 0xfffffffc00a88947 */ /* 0x000fea000383ffff */
[----:B------:R-:W-:Y:S05]  /*0710*/  EXIT ;  /* 0x000000000000794d */ /* 0x000fea0003800000 */
.L_x_16:
        /* <DEDUP_REMOVED lines=14> */
.L_x_129:


//--------------------- .text._Z17GPU_4loop_streamsPmS_S_PdS0_S0_S0_mmmmmiiiiiiimm --------------------------
	.section	.text._Z17GPU_4loop_streamsPmS_S_PdS0_S0_S0_mmmmmiiiiiiimm,"ax",@progbits
	.align	128
        .global         _Z17GPU_4loop_streamsPmS_S_PdS0_S0_S0_mmmmmiiiiiiimm
        .type           _Z17GPU_4loop_streamsPmS_S_PdS0_S0_S0_mmmmmiiiiiiimm,@function
        .size           _Z17GPU_4loop_streamsPmS_S_PdS0_S0_S0_mmmmmiiiiiiimm,(.L_x_130 - _Z17GPU_4loop_streamsPmS_S_PdS0_S0_S0_mmmmmiiiiiiimm)
        .other          _Z17GPU_4loop_streamsPmS_S_PdS0_S0_S0_mmmmmiiiiiiimm,@"STO_CUDA_ENTRY STV_DEFAULT"
_Z17GPU_4loop_streamsPmS_S_PdS0_S0_S0_mmmmmiiiiiiimm:
.text._Z17GPU_4loop_streamsPmS_S_PdS0_S0_S0_mmmmmiiiiiiimm:
[----:B------:R-:W-:Y:S01]  /*0000*/  LDC R1, c[0x0][0x37c] ;  /* 0x0000df00ff017b82 */ /* 0x000fe20000000800 */
[----:B------:R-:W0:Y:S01]  /*0010*/  S2R R9, SR_TID.Y ;  /* 0x0000000000097919 */ /* 0x000e220000002200 */
[----:B------:R-:W0:Y:S06]  /*0020*/  LDCU UR14, c[0x0][0x360] ;  /* 0x00006c00ff0e77ac */ /* 0x000e2c0008000800 */
[----:B------:R-:W1:Y:S01]  /*0030*/  S2UR UR4, SR_CTAID.X ;  /* 0x00000000000479c3 */ /* 0x000e620000002500 */
[----:B------:R-:W0:Y:S01]  /*0040*/  S2R R0, SR_TID.X ;  /* 0x0000000000007919 */ /* 0x000e220000002100 */
[----:B------:R-:W2:Y:S01]  /*0050*/  LDCU.64 UR16, c[0x0][0x3d8] ;  /* 0x00007b00ff1077ac */ /* 0x000ea20008000a00 */
[----:B------:R-:W1:Y:S01]  /*0060*/  LDCU.64 UR6, c[0x0][0x408] ;  /* 0x00008100ff0677ac */ /* 0x000e620008000a00 */
[----:B------:R-:W3:Y:S01]  /*0070*/  LDCU.64 UR8, c[0x0][0x380] ;  /* 0x00007000ff0877ac */ /* 0x000ee20008000a00 */
[----:B------:R-:W4:Y:S01]  /*0080*/  LDCU.64 UR10, c[0x0][0x388] ;  /* 0x00007100ff0a77ac */ /* 0x000f220008000a00 */
[----:B------:R-:W2:Y:S01]  /*0090*/  LDCU.64 UR12, c[0x0][0x358] ;  /* 0x00006b00ff0c77ac */ /* 0x000ea20008000a00 */
[----:B-1----:R-:W-:-:S04]  /*00a0*/  UIADD3 UR4, UP0, UPT, UR4, UR6, URZ ;  /* 0x0000000604047290 */ /* 0x002fc8000ff1e0ff */
[----:B------:R-:W-:Y:S02]  /*00b0*/  UIADD3.X UR6, UPT, UPT, URZ, UR7, URZ, UP0, !UPT ;  /* 0x00000007ff067290 */ /* 0x000fe400087fe4ff */
[----:B------:R-:W-:Y:S02]  /*00c0*/  USHF.L.U32 UR5, UR4, 0x3, URZ ;  /* 0x0000000304057899 */ /* 0x000fe400080006ff */
[----:B------:R-:W-:Y:S01]  /*00d0*/  USHF.L.U64.HI UR6, UR4, 0x3, UR6 ;  /* 0x0000000304067899 */ /* 0x000fe20008010206 */
[----:B0-----:R-:W-:Y:S01]  /*00e0*/  IMAD R2, R9, UR14, R0 ;  /* 0x0000000e09027c24 */ /* 0x001fe2000f8e0200 */
[----:B---3--:R-:W-:Y:S02]  /*00f0*/  UIADD3 UR4, UP0, UPT, UR5, UR8, URZ ;  /* 0x0000000805047290 */ /* 0x008fe4000ff1e0ff */
[----:B----4-:R-:W-:Y:S02]  /*0100*/  UIADD3 UR7, UP1, UPT, UR5, UR10, URZ ;  /* 0x0000000a05077290 */ /* 0x010fe4000ff3e0ff */
[----:B--2---:R-:W-:Y:S01]  /*0110*/  ISETP.GE.U32.AND P0, PT, R2, UR16, PT ;  /* 0x0000001002007c0c */ /* 0x004fe2000bf06070 */
[----:B------:R-:W-:-:S02]  /*0120*/  UIADD3.X UR5, UPT, UPT, UR6, UR9, URZ, UP0, !UPT ;  /* 0x0000000906057290 */ /* 0x000fc400087fe4ff */
[----:B------:R-:W-:Y:S01]  /*0130*/  UIADD3.X UR6, UPT, UPT, UR6, UR11, URZ, UP1, !UPT ;  /* 0x0000000b06067290 */ /* 0x000fe20008ffe4ff */
[----:B------:R-:W-:Y:S01]  /*0140*/  ISETP.GE.U32.AND.EX P0, PT, RZ, UR17, PT, P0 ;  /* 0x00000011ff007c0c */ /* 0x000fe2000bf06100 */
[----:B------:R-:W-:-:S04]  /*0150*/  IMAD.U32 R10, RZ, RZ, UR7 ;  /* 0x00000007ff0a7e24 */ /* 0x000fc8000f8e00ff */
[----:B------:R-:W-:-:S08]  /*0160*/  IMAD.U32 R11, RZ, RZ, UR6 ;  /* 0x00000006ff0b7e24 */ /* 0x000fd0000f8e00ff */
[----:B------:R-:W0:Y:S01]  /*0170*/  @!P0 S2R R4, SR_CgaCtaId ;  /* 0x0000000000048919 */ /* 0x000e220000008800 */
[----:B------:R-:W-:-:S04]  /*0180*/  @!P0 MOV R3, 0x400 ;  /* 0x0000040000038802 */ /* 0x000fc80000000f00 */
[----:B0-----:R-:W-:-:S05]  /*0190*/  @!P0 LEA R3, R4, R3, 0x18 ;  /* 0x0000000304038211 */ /* 0x001fca00078ec0ff */
[----:B------:R-:W-:Y:S02]  /*01a0*/  @!P0 IMAD R4, R2, 0x8, R3 ;  /* 0x0000000802048824 */ /* 0x000fe400078e0203 */
[----:B------:R-:W-:Y:S02]  /*01b0*/  IMAD.U32 R2, RZ, RZ, UR4 ;  /* 0x00000004ff027e24 */ /* 0x000fe4000f8e00ff */
[----:B------:R-:W-:Y:S01]  /*01c0*/  IMAD.U32 R3, RZ, RZ, UR5 ;  /* 0x00000005ff037e24 */ /* 0x000fe2000f8e00ff */
[----:B------:R0:W-:Y:S05]  /*01d0*/  @!P0 STS.64 [R4], RZ ;  /* 0x000000ff04008388 */ /* 0x0001ea0000000a00 */
[----:B------:R-:W5:Y:S01]  /*01e0*/  LDG.E.64 R2, desc[UR12][R2.64] ;  /* 0x0000000c02027981 */ /* 0x000f62000c1e1b00 */
[----:B------:R-:W-:Y:S06]  /*01f0*/  BAR.SYNC.DEFER_BLOCKING 0x0 ;  /* 0x0000000000007b1d */ /* 0x000fec0000010000 */
[----:B------:R-:W2:Y:S04]  /*0200*/  LDG.E.64 R16, desc[UR12][R10.64] ;  /* 0x0000000c0a107981 */ /* 0x000ea8000c1e1b00 */
[----:B0-----:R-:W2:Y:S01]  /*0210*/  LDG.E.64 R4, desc[UR12][R10.64+0x8] ;  /* 0x0000080c0a047981 */ /* 0x001ea2000c1e1b00 */
[----:B------:R-:W-:-:S04]  /*0220*/  UISETP.NE.U32.AND UP0, UPT, UR16, URZ, UPT ;  /* 0x000000ff1000728c */ /* 0x000fc8000bf05070 */
[----:B------:R-:W-:Y:S01]  /*0230*/  UISETP.NE.AND.EX UP0, UPT, UR17, URZ, UPT, UP0 ;  /* 0x000000ff1100728c */ /* 0x000fe2000bf05300 */
[----:B--2---:R-:W-:-:S04]  /*0240*/  ISETP.GE.U32.AND P0, PT, R16, R4, PT ;  /* 0x000000041000720c */ /* 0x004fc80003f06070 */
[----:B------:R-:W-:-:S04]  /*0250*/  ISETP.GE.U32.AND.EX P0, PT, R17, R5, PT, P0 ;  /* 0x000000051100720c */ /* 0x000fc80003f06100 */
[----:B------:R-:W-:-:S13]  /*0260*/  PLOP3.LUT P0, PT, P0, PT, UP0, 0xd5, 0x5d ;  /* 0x00000000005d781c */ /* 0x000fda000070fa0d */
[----:B------:R-:W-:Y:S05]  /*0270*/  @P0 BRA `(.L_x_17) ;  /* 0x0000000000e40947 */ /* 0x000fea0003800000 */
[----:B------:R-:W0:Y:S01]  /*0280*/  S2UR UR5, SR_CgaCtaId ;  /* 0x00000000000579c3 */ /* 0x000e220000008800 */
[----:B------:R-:W-:Y:S01]  /*0290*/  BSSY.RECONVERGENT B0, `(.L_x_17) ;  /* 0x0000037000007945 */ /* 0x000fe20003800200 */
[----:B------:R-:W-:Y:S01]  /*02a0*/  IMAD.MOV.U32 R8, RZ, RZ, R17 ;  /* 0x000000ffff087224 */ /* 0x000fe200078e0011 */
[----:B------:R-:W-:Y:S01]  /*02b0*/  UMOV UR4, 0x400 ;  /* 0x0000040000047882 */ /* 0x000fe20000000000 */
[----:B------:R-:W1:Y:S02]  /*02c0*/  LDCU UR6, c[0x0][0x364] ;  /* 0x00006c80ff0677ac */ /* 0x000e640008000800 */
[----:B01----:R-:W-:-:S12]  /*02d0*/  ULEA UR4, UR5, UR4, 0x18 ;  /* 0x0000000405047291 */ /* 0x003fd8000f8ec0ff */
.L_x_24:
[----:B------:R-:W-:Y:S01]  /*02e0*/  IADD3 R7, P1, PT, R9, R16, RZ ;  /* 0x0000001009077210 */ /* 0x000fe20007f3e0ff */
[----:B------:R-:W-:Y:S03]  /*02f0*/  BSSY.RECONVERGENT B1, `(.L_x_18) ;  /* 0x000002b000017945 */ /* 0x000fe60003800200 */
[----:B------:R-:W-:Y:S01]  /*0300*/  ISETP.GE.U32.AND P0, PT, R7, R4, PT ;  /* 0x000000040700720c */ /* 0x000fe20003f06070 */
[----:B------:R-:W-:-:S05]  /*0310*/  IMAD.X R6, RZ, RZ, R8, P1 ;  /* 0x000000ffff067224 */ /* 0x000fca00008e0608 */
[----:B------:R-:W-:-:S13]  /*0320*/  ISETP.GE.U32.AND.EX P0, PT, R6, R5, PT, P0 ;  /* 0x000000050600720c */ /* 0x000fda0003f06100 */
[----:B0-----:R-:W-:Y:S05]  /*0330*/  @P0 BRA `(.L_x_19) ;  /* 0x0000000000980947 */ /* 0x001fea0003800000 */
[----:B------:R-:W0:Y:S01]  /*0340*/  LDCU.128 UR8, c[0x0][0x390] ;  /* 0x00007200ff0877ac */ /* 0x000e220008000c00 */
[C---:B------:R-:W-:Y:S01]  /*0350*/  IMAD.SHL.U32 R14, R7.reuse, 0x8, RZ ;  /* 0x00000008070e7824 */ /* 0x040fe200078e00ff */
[----:B------:R-:W-:-:S04]  /*0360*/  SHF.L.U64.HI R4, R7, 0x3, R6 ;  /* 0x0000000307047819 */ /* 0x000fc80000010206 */
[C---:B0-----:R-:W-:Y:S02]  /*0370*/  IADD3 R12, P0, PT, R14.reuse, UR10, RZ ;  /* 0x0000000a0e0c7c10 */ /* 0x041fe4000ff1e0ff */
[----:B------:R-:W-:Y:S02]  /*0380*/  IADD3 R14, P1, PT, R14, UR8, RZ ;  /* 0x000000080e0e7c10 */ /* 0x000fe4000ff3e0ff */
[C---:B------:R-:W-:Y:S02]  /*0390*/  IADD3.X R13, PT, PT, R4.reuse, UR11, RZ, P0, !PT ;  /* 0x0000000b040d7c10 */ /* 0x040fe400087fe4ff */
[----:B------:R-:W-:-:S04]  /*03a0*/  IADD3.X R15, PT, PT, R4, UR9, RZ, P1, !PT ;  /* 0x00000009040f7c10 */ /* 0x000fc80008ffe4ff */
[----:B------:R-:W5:Y:S04]  /*03b0*/  LDG.E.64 R12, desc[UR12][R12.64] ;  /* 0x0000000c0c0c7981 */ /* 0x000f68000c1e1b00 */
[----:B------:R-:W5:Y:S01]  /*03c0*/  LDG.E.64 R14, desc[UR12][R14.64] ;  /* 0x0000000c0e0e7981 */ /* 0x000f62000c1e1b00 */
[----:B------:R-:W-:-:S07]  /*03d0*/  IMAD.MOV.U32 R17, RZ, RZ, RZ ;  /* 0x000000ffff117224 */ /* 0x000fce00078e00ff */
.L_x_23:
[----:B------:R-:W0:Y:S01]  /*03e0*/  LDC.64 R20, c[0x0][0x3d8] ;  /* 0x0000f600ff147b82 */ /* 0x000e220000000a00 */
[----:B------:R-:W-:Y:S01]  /*03f0*/  IMAD.IADD R4, R0, 0x1, R17 ;  /* 0x0000000100047824 */ /* 0x000fe200078e0211 */
[----:B------:R-:W-:Y:S01]  /*0400*/  BSSY.RECONVERGENT B2, `(.L_x_20) ;  /* 0x0000017000027945 */ /* 0x000fe20003800200 */
[----:B------:R-:W-:-:S03]  /*0410*/  VIADD R17, R17, UR14 ;  /* 0x0000000e11117c36 */ /* 0x000fc60008000000 */
[----:B------:R-:W-:Y:S02]  /*0420*/  SHF.R.S32.HI R5, RZ, 0x1f, R4 ;  /* 0x0000001fff057819 */ /* 0x000fe40000011404 */
[----:B------:R-:W-:Y:S02]  /*0430*/  SHF.R.S32.HI R6, RZ, 0x1f, R17 ;  /* 0x0000001fff067819 */ /* 0x000fe40000011411 */
[-C--:B0-----:R-:W-:Y:S02]  /*0440*/  ISETP.GE.U32.AND P0, PT, R4, R20.reuse, PT ;  /* 0x000000140400720c */ /* 0x081fe40003f06070 */
[----:B------:R-:W-:Y:S02]  /*0450*/  ISETP.GE.U32.AND P1, PT, R17, R20, PT ;  /* 0x000000141100720c */ /* 0x000fe40003f26070 */
[-C--:B------:R-:W-:Y:S02]  /*0460*/  ISETP.GE.U32.AND.EX P0, PT, R5, R21.reuse, PT, P0 ;  /* 0x000000150500720c */ /* 0x080fe40003f06100 */
[----:B------:R-:W-:-:S11]  /*0470*/  ISETP.GE.U32.AND.EX P1, PT, R6, R21, PT, P1 ;  /* 0x000000150600720c */ /* 0x000fd60003f26110 */
[----:B------:R-:W-:Y:S05]  /*0480*/  @P0 BRA `(.L_x_21) ;  /* 0x0000000000380947 */ /* 0x000fea0003800000 */
[----:B------:R-:W0:Y:S01]  /*0490*/  LDCU.64 UR8, c[0x0][0x3a8] ;  /* 0x00007500ff0877ac */ /* 0x000e220008000a00 */
[-C--:B-----5:R-:W-:Y:S02]  /*04a0*/  IMAD R18, R15, R20.reuse, RZ ;  /* 0x000000140f127224 */ /* 0x0a0fe400078e02ff */
[----:B------:R-:W-:-:S04]  /*04b0*/  IMAD.WIDE.U32 R6, R14, R20, R4 ;  /* 0x000000140e067225 */ /* 0x000fc800078e0004 */
[----:B------:R-:W-:-:S04]  /*04c0*/  IMAD R5, R14, R21, R18 ;  /* 0x000000150e057224 */ /* 0x000fc800078e0212 */
[----:B------:R-:W-:Y:S01]  /*04d0*/  IMAD.IADD R5, R7, 0x1, R5 ;  /* 0x0000000107057824 */ /* 0x000fe200078e0205 */
[----:B0-----:R-:W-:-:S04]  /*04e0*/  LEA R18, P0, R6, UR8, 0x3 ;  /* 0x0000000806127c11 */ /* 0x001fc8000f8018ff */
[----:B------:R-:W-:-:S05]  /*04f0*/  LEA.HI.X R19, R6, UR9, R5, 0x3, P0 ;  /* 0x0000000906137c11 */ /* 0x000fca00080f1c05 */
[----:B------:R-:W2:Y:S01]  /*0500*/  LDG.E.64 R6, desc[UR12][R18.64] ;  /* 0x0000000c12067981 */ /* 0x000ea2000c1e1b00 */
[----:B------:R-:W-:Y:S01]  /*0510*/  LEA R23, R4, UR4, 0x3 ;  /* 0x0000000404177c11 */ /* 0x000fe2000f8e18ff */
[----:B--2---:R-:W-:-:S11]  /*0520*/  DMUL R20, R12, R6 ;  /* 0x000000060c147228 */ /* 0x004fd60000000000 */
.L_x_22:
[----:B------:R-:W0:Y:S02]  /*0530*/  LDS.64 R4, [R23] ;  /* 0x0000000017047984 */ /* 0x000e240000000a00 */
[----:B0-----:R-:W-:-:S07]  /*0540*/  DADD R6, R20, R4 ;  /* 0x0000000014067229 */ /* 0x001fce0000000004 */
[----:B------:R-:W0:Y:S02]  /*0550*/  ATOMS.CAST.SPIN.64 P0, [R23], R4, R6 ;  /* 0x000000041700758d */ /* 0x000e240001800406 */
[----:B0-----:R-:W-:Y:S05]  /*0560*/  @!P0 BRA `(.L_x_22) ;  /* 0xfffffffc00f08947 */ /* 0x001fea000383ffff */
.L_x_21:
[----:B------:R-:W-:Y:S05]  /*0570*/  BSYNC.RECONVERGENT B2 ;  /* 0x0000000000027941 */ /* 0x000fea0003800200 */
.L_x_20:
[----:B------:R-:W-:Y:S05]  /*0580*/  @!P1 BRA `(.L_x_23) ;  /* 0xfffffffc00949947 */ /* 0x000fea000383ffff */
[----:B------:R0:W5:Y:S02]  /*0590*/  LDG.E.64 R4, desc[UR12][R10.64+0x8] ;  /* 0x0000080c0a047981 */ /* 0x000164000c1e1b00 */
.L_x_19:
[----:B------:R-:W-:Y:S05]  /*05a0*/  BSYNC.RECONVERGENT B1 ;  /* 0x0000000000017941 */ /* 0x000fea0003800200 */
.L_x_18:
[----:B------:R-:W-:-:S05]  /*05b0*/  IADD3 R16, P0, PT, R16, UR6, RZ ;  /* 0x0000000610107c10 */ /* 0x000fca000ff1e0ff */
[----:B------:R-:W-:Y:S01]  /*05c0*/  IMAD.X R8, RZ, RZ, R8, P0 ;  /* 0x000000ffff087224 */ /* 0x000fe200000e0608 */
[----:B-----5:R-:W-:-:S04]  /*05d0*/  ISETP.GE.U32.AND P0, PT, R16, R4, PT ;  /* 0x000000041000720c */ /* 0x020fc80003f06070 */
[----:B------:R-:W-:-:S13]  /*05e0*/  ISETP.GE.U32.AND.EX P0, PT, R8, R5, PT, P0 ;  /* 0x000000050800720c */ /* 0x000fda0003f06100 */
[----:B------:R-:W-:Y:S05]  /*05f0*/  @!P0 BRA `(.L_x_24) ;  /* 0xfffffffc00388947 */ /* 0x000fea000383ffff */
[----:B------:R-:W-:Y:S05]  /*0600*/  BSYNC.RECONVERGENT B0 ;  /* 0x0000000000007941 */ /* 0x000fea0003800200 */
.L_x_17:
[----:B------:R-:W1:Y:S08]  /*0610*/  LDC R4, c[0x0][0x3e0] ;  /* 0x0000f800ff047b82 */ /* 0x000e700000000800 */
[----:B------:R-:W-:Y:S01]  /*0620*/  BAR.SYNC.DEFER_BLOCKING 0x0 ;  /* 0x0000000000007b1d */ /* 0x000fe20000010000 */
[----:B-1----:R-:W-:-:S13]  /*0630*/  ISETP.NE.AND P0, PT, R4, RZ, PT ;  /* 0x000000ff0400720c */ /* 0x002fda0003f05270 */
[----:B------:R-:W-:Y:S05]  /*0640*/  @!P0 BRA `(.L_x_25) ;  /* 0x0000000400108947 */ /* 0x000fea0003800000 */
[----:B------:R-:W-:-:S13]  /*0650*/  ISETP.NE.AND P0, PT, R4, 0x1, PT ;  /* 0x000000010400780c */ /* 0x000fda0003f05270 */
[----:B------:R-:W-:Y:S05]  /*0660*/  @P0 EXIT ;  /* 0x000000000000094d */ /* 0x000fea0003800000 */
[----:B------:R-:W1:Y:S02]  /*0670*/  LDCU.64 UR4, c[0x0][0x3d0] ;  /* 0x00007a00ff0477ac */ /* 0x000e640008000a00 */
[----:B-1----:R-:W-:-:S04]  /*0680*/  ISETP.NE.U32.AND P0, PT, RZ, UR4, PT ;  /* 0x00000004ff007c0c */ /* 0x002fc8000bf05070 */
[----:B------:R-:W-:-:S13]  /*0690*/  ISETP.NE.AND.EX P0, PT, RZ, UR5, PT, P0 ;  /* 0x00000005ff007c0c */ /* 0x000fda000bf05300 */
[----:B------:R-:W-:Y:S05]  /*06a0*/  @!P0 EXIT ;  /* 0x000000000000894d */ /* 0x000fea0003800000 */
[----:B------:R-:W1:Y:S02]  /*06b0*/  LDCU.64 UR4, c[0x0][0x3d8] ;  /* 0x00007b00ff0477ac */ /* 0x000e640008000a00 */
[----:B-1----:R-:W-:-:S04]  /*06c0*/  ISETP.NE.U32.AND P0, PT, RZ, UR4, PT ;  /* 0x00000004ff007c0c */ /* 0x002fc8000bf05070 */
[----:B------:R-:W-:-:S13]  /*06d0*/  ISETP.NE.AND.EX P0, PT, RZ, UR5, PT, P0 ;  /* 0x00000005ff007c0c */ /* 0x000fda000bf05300 */
[----:B------:R-:W-:Y:S05]  /*06e0*/  @!P0 EXIT ;  /* 0x000000000000894d */ /* 0x000fea0003800000 */
[----:B------:R-:W1:Y:S01]  /*06f0*/  S2UR UR5, SR_CgaCtaId ;  /* 0x00000000000579c3 */ /* 0x000e620000008800 */
[----:B------:R-:W-:Y:S01]  /*0700*/  UMOV UR4, 0x400 ;  /* 0x0000040000047882 */ /* 0x000fe20000000000 */
[----:B------:R-:W2:Y:S01]  /*0710*/  LDCU UR6, c[0x0][0x364] ;  /* 0x00006c80ff0677ac */ /* 0x000ea20008000800 */
[----:B-1----:R-:W-:-:S03]  /*0720*/  ULEA UR5, UR5, UR4, 0x18 ;  /* 0x0000000405057291 */ /* 0x002fc6000f8ec0ff */
[----:B--2---:R-:W-:-:S09]  /*0730*/  UMOV UR4, URZ ;  /* 0x000000ff00047c82 */ /* 0x004fd20008000000 */
.L_x_31:
[----:B------:R-:W1:Y:S01]  /*0740*/  LDCU.64 UR16, c[0x0][0x3d0] ;  /* 0x00007a00ff1077ac */ /* 0x000e620008000a00 */
[----:B0-----:R-:W-:Y:S01]  /*0750*/  VIADD R10, R9, UR4 ;  /* 0x00000004090a7c36 */ /* 0x001fe20008000000 */
[----:B------:R-:W-:Y:S01]  /*0760*/  BSSY.RECONVERGENT B0, `(.L_x_26) ;  /* 0x000002b000007945 */ /* 0x000fe20003800200 */
[----:B------:R-:W0:Y:S03]  /*0770*/  LDCU.64 UR10, c[0x0][0x3b0] ;  /* 0x00007600ff0a77ac */ /* 0x000e260008000a00 */
[----:B------:R-:W-:Y:S02]  /*0780*/  SHF.R.S32.HI R11, RZ, 0x1f, R10 ;  /* 0x0000001fff0b7819 */ /* 0x000fe4000001140a */
[----:B-1----:R-:W-:-:S04]  /*0790*/  ISETP.GE.U32.AND P0, PT, R10, UR16, PT ;  /* 0x000000100a007c0c */ /* 0x002fc8000bf06070 */
[----:B------:R-:W-:-:S13]  /*07a0*/  ISETP.GE.U32.AND.EX P0, PT, R11, UR17, PT, P0 ;  /* 0x000000110b007c0c */ /* 0x000fda000bf06100 */
[----:B0-----:R-:W-:Y:S05]  /*07b0*/  @P0 BRA `(.L_x_27) ;  /* 0x0000000000940947 */ /* 0x001fea0003800000 */
[----:B------:R-:W0:Y:S01]  /*07c0*/  LDC.64 R6, c[0x0][0x400] ;  /* 0x00010000ff067b82 */ /* 0x000e220000000a00 */
[----:B------:R-:W1:Y:S01]  /*07d0*/  LDCU.64 UR8, c[0x0][0x3a0] ;  /* 0x00007400ff0877ac */ /* 0x000e620008000a00 */
[----:B0-----:R-:W-:Y:S02]  /*07e0*/  IMAD R7, R7, UR16, RZ ;  /* 0x0000001007077c24 */ /* 0x001fe4000f8e02ff */
[----:B------:R-:W-:-:S04]  /*07f0*/  IMAD.WIDE.U32 R4, R6, UR16, R10 ;  /* 0x0000001006047c25 */ /* 0x000fc8000f8e000a */
[----:B------:R-:W-:Y:S01]  /*0800*/  IMAD R7, R6, UR17, R7 ;  /* 0x0000001106077c24 */ /* 0x000fe2000f8e0207 */
[----:B-1----:R-:W-:-:S03]  /*0810*/  LEA R12, P0, R4, UR8, 0x3 ;  /* 0x00000008040c7c11 */ /* 0x002fc6000f8018ff */
[----:B------:R-:W-:Y:S02]  /*0820*/  IMAD.IADD R5, R5, 0x1, R7 ;  /* 0x0000000105057824 */ /* 0x000fe400078e0207 */
[----:B------:R-:W0:Y:S03]  /*0830*/  LDC.64 R6, c[0x0][0x3d8] ;  /* 0x0000f600ff067b82 */ /* 0x000e260000000a00 */
[----:B------:R-:W-:-:S05]  /*0840*/  LEA.HI.X R13, R4, UR9, R5, 0x3, P0 ;  /* 0x00000009040d7c11 */ /* 0x000fca00080f1c05 */
[----:B------:R1:W5:Y:S02]  /*0850*/  LDG.E.64 R4, desc[UR12][R12.64] ;  /* 0x0000000c0c047981 */ /* 0x000364000c1e1b00 */
[----:B-----5:R-:W-:Y:S02]  /*0860*/  IMAD R15, R3, UR16, RZ ;  /* 0x00000010030f7c24 */ /* 0x020fe4000f8e02ff */
[----:B------:R-:W-:-:S04]  /*0870*/  IMAD.WIDE.U32 R10, R2, UR16, R10 ;  /* 0x00000010020a7c25 */ /* 0x000fc8000f8e000a */
[----:B------:R-:W-:Y:S02]  /*0880*/  IMAD R15, R2, UR17, R15 ;  /* 0x00000011020f7c24 */ /* 0x000fe4000f8e020f */
[----:B------:R-:W-:Y:S02]  /*0890*/  IMAD.MOV.U32 R19, RZ, RZ, RZ ;  /* 0x000000ffff137224 */ /* 0x000fe400078e00ff */
[----:B-1----:R-:W-:-:S07]  /*08a0*/  IMAD.IADD R21, R11, 0x1, R15 ;  /* 0x000000010b157824 */ /* 0x002fce00078e020f */
.L_x_30:
[----:B------:R-:W-:Y:S01]  /*08b0*/  IMAD.IADD R14, R0, 0x1, R19 ;  /* 0x00000001000e7824 */ /* 0x000fe200078e0213 */
[----:B------:R-:W-:Y:S01]  /*08c0*/  BSSY.RECONVERGENT B1, `(.L_x_28) ;  /* 0x0000013000017945 */ /* 0x000fe20003800200 */
[----:B------:R-:W-:-:S03]  /*08d0*/  VIADD R19, R19, UR14 ;  /* 0x0000000e13137c36 */ /* 0x000fc60008000000 */
[-C--:B0-----:R-:W-:Y:S02]  /*08e0*/  ISETP.GE.U32.AND P0, PT, R14, R6.reuse, PT ;  /* 0x000000060e00720c */ /* 0x081fe40003f06070 */
[----:B------:R-:W-:Y:S02]  /*08f0*/  SHF.R.S32.HI R15, RZ, 0x1f, R14 ;  /* 0x0000001fff0f7819 */ /* 0x000fe4000001140e */
[----:B------:R-:W-:Y:S02]  /*0900*/  ISETP.GE.U32.AND P1, PT, R19, R6, PT ;  /* 0x000000061300720c */ /* 0x000fe40003f26070 */
[----:B------:R-:W-:Y:S02]  /*0910*/  ISETP.GE.U32.AND.EX P0, PT, R15, R7, PT, P0 ;  /* 0x000000070f00720c */ /* 0x000fe40003f06100 */
[----:B------:R-:W-:-:S04]  /*0920*/  SHF.R.S32.HI R8, RZ, 0x1f, R19 ;  /* 0x0000001fff087819 */ /* 0x000fc80000011413 */
[----:B------:R-:W-:-:S07]  /*0930*/  ISETP.GE.U32.AND.EX P1, PT, R8, R7, PT, P1 ;  /* 0x000000070800720c */ /* 0x000fce0003f26110 */
[----:B------:R-:W-:Y:S06]  /*0940*/  @P0 BRA `(.L_x_29) ;  /* 0x0000000000280947 */ /* 0x000fec0003800000 */
[----:B------:R-:W-:Y:S01]  /*0950*/  LEA R8, R14, UR5, 0x3 ;  /* 0x000000050e087c11 */ /* 0x000fe2000f8e18ff */
[-C--:B------:R-:W-:Y:S02]  /*0960*/  IMAD R16, R21, R6.reuse, RZ ;  /* 0x0000000615107224 */ /* 0x080fe400078e02ff */
[C---:B------:R-:W-:Y:S02]  /*0970*/  IMAD.WIDE.U32 R14, R10.reuse, R6, R14 ;  /* 0x000000060a0e7225 */ /* 0x040fe400078e000e */
[----:B------:R-:W0:Y:S02]  /*0980*/  LDS.64 R12, [R8] ;  /* 0x00000000080c7984 */ /* 0x000e240000000a00 */
[----:B------:R-:W-:Y:S01]  /*0990*/  IMAD R17, R10, R7, R16 ;  /* 0x000000070a117224 */ /* 0x000fe200078e0210 */
[----:B------:R-:W-:-:S03]  /*09a0*/  LEA R16, P0, R14, UR10, 0x3 ;  /* 0x0000000a0e107c11 */ /* 0x000fc6000f8018ff */
[----:B------:R-:W-:-:S05]  /*09b0*/  IMAD.IADD R15, R15, 0x1, R17 ;  /* 0x000000010f0f7824 */ /* 0x000fca00078e0211 */
[----:B------:R-:W-:Y:S01]  /*09c0*/  LEA.HI.X R17, R14, UR11, R15, 0x3, P0 ;  /* 0x0000000b0e117c11 */ /* 0x000fe200080f1c0f */
[----:B0-----:R-:W-:-:S07]  /*09d0*/  DMUL R12, R4, R12 ;  /* 0x0000000c040c7228 */ /* 0x001fce0000000000 */
[----:B------:R0:W-:Y:S04]  /*09e0*/  REDG.E.ADD.F64.RN.STRONG.GPU desc[UR12][R16.64], R12 ;  /* 0x0000000c100079a6 */ /* 0x0001e8000c12ff0c */
.L_x_29:
[----:B------:R-:W-:Y:S05]  /*09f0*/  BSYNC.RECONVERGENT B1 ;  /* 0x0000000000017941 */ /* 0x000fea0003800200 */
.L_x_28:
[----:B------:R-:W-:Y:S05]  /*0a00*/  @!P1 BRA `(.L_x_30) ;  /* 0xfffffffc00a89947 */ /* 0x000fea000383ffff */
.L_x_27:
[----:B------:R-:W-:Y:S05]  /*0a10*/  BSYNC.RECONVERGENT B0 ;  /* 0x0000000000007941 */ /* 0x000fea0003800200 */
.L_x_26:
[----:B------:R-:W1:Y:S01]  /*0a20*/  LDCU.64 UR8, c[0x0][0x3d0] ;  /* 0x00007a00ff0877ac */ /* 0x000e620008000a00 */
[----:B------:R-:W-:-:S04]  /*0a30*/  UIADD3 UR4, UPT, UPT, UR6, UR4, URZ ;  /* 0x0000000406047290 */ /* 0x000fc8000fffe0ff */
[----:B------:R-:W-:Y:S02]  /*0a40*/  USHF.R.S32.HI UR7, URZ, 0x1f, UR4 ;  /* 0x0000001fff077899 */ /* 0x000fe40008011404 */
[----:B-1----:R-:W-:-:S04]  /*0a50*/  UISETP.GE.U32.AND UP0, UPT, UR4, UR8, UPT ;  /* 0x000000080400728c */ /* 0x002fc8000bf06070 */
[----:B------:R-:W-:-:S09]  /*0a60*/  UISETP.GE.U32.AND.EX UP0, UPT, UR7, UR9, UPT, UP0 ;  /* 0x000000090700728c */ /* 0x000fd2000bf06100 */
[----:B------:R-:W-:Y:S05]  /*0a70*/  BRA.U !UP0, `(.L_x_31) ;  /* 0xfffffffd08307547 */ /* 0x000fea000b83ffff */
[----:B------:R-:W-:Y:S05]  /*0a80*/  EXIT ;  /* 0x000000000000794d */ /* 0x000fea0003800000 */
.L_x_25:
        /* <DEDUP_REMOVED lines=13> */
.L_x_37:
[----:B------:R-:W1:Y:S01]  /*0b60*/  LDCU.64 UR8, c[0x0][0x3d0] ;  /* 0x00007a00ff0877ac */ /* 0x000e620008000a00 */
[----:B0-----:R-:W-:Y:S01]  /*0b70*/  VIADD R10, R9, UR4 ;  /* 0x00000004090a7c36 */ /* 0x001fe20008000000 */
[----:B------:R-:W-:Y:S01]  /*0b80*/  BSSY.RECONVERGENT B0, `(.L_x_32) ;  /* 0x000002b000007945 */ /* 0x000fe20003800200 */
[----:B------:R-:W0:Y:S03]  /*0b90*/  LDCU.64 UR16, c[0x0][0x3b0] ;  /* 0x00007600ff1077ac */ /* 0x000e260008000a00 */
[----:B------:R-:W-:Y:S02]  /*0ba0*/  SHF.R.S32.HI R11, RZ, 0x1f, R10 ;  /* 0x0000001fff0b7819 */ /* 0x000fe4000001140a */
[----:B-1----:R-:W-:-:S04]  /*0bb0*/  ISETP.GE.U32.AND P0, PT, R10, UR8, PT ;  /* 0x000000080a007c0c */ /* 0x002fc8000bf06070 */
[----:B------:R-:W-:-:S13]  /*0bc0*/  ISETP.GE.U32.AND.EX P0, PT, R11, UR9, PT, P0 ;  /* 0x000000090b007c0c */ /* 0x000fda000bf06100 */
[----:B0----5:R-:W-:Y:S05]  /*0bd0*/  @P0 BRA `(.L_x_33) ;  /* 0x0000000000940947 */ /* 0x021fea0003800000 */
[----:B------:R-:W0:Y:S01]  /*0be0*/  LDCU.64 UR10, c[0x0][0x3a0] ;  /* 0x00007400ff0a77ac */ /* 0x000e220008000a00 */
[----:B-----5:R-:W-:Y:S01]  /*0bf0*/  IMAD R5, R3, UR8, RZ ;  /* 0x0000000803057c24 */ /* 0x020fe2000f8e02ff */
[----:B------:R-:W1:Y:S03]  /*0c00*/  LDC.64 R14, c[0x0][0x400] ;  /* 0x00010000ff0e7b82 */ /* 0x000e660000000a00 */
[C---:B------:R-:W-:Y:S02]  /*0c10*/  IMAD R7, R2.reuse, UR9, R5 ;  /* 0x0000000902077c24 */ /* 0x040fe4000f8e0205 */
[----:B------:R-:W-:-:S04]  /*0c20*/  IMAD.WIDE.U32 R4, R2, UR8, R10 ;  /* 0x0000000802047c25 */ /* 0x000fc8000f8e000a */
[----:B------:R-:W-:Y:S02]  /*0c30*/  IMAD.IADD R5, R7, 0x1, R5 ;  /* 0x0000000107057824 */ /* 0x000fe400078e0205 */
[----:B------:R-:W2:Y:S01]  /*0c40*/  LDC.64 R6, c[0x0][0x3d8] ;  /* 0x0000f600ff067b82 */ /* 0x000ea20000000a00 */
[----:B0-----:R-:W-:-:S04]  /*0c50*/  LEA R12, P0, R4, UR10, 0x3 ;  /* 0x0000000a040c7c11 */ /* 0x001fc8000f8018ff */
[----:B------:R-:W-:-:S05]  /*0c60*/  LEA.HI.X R13, R4, UR11, R5, 0x3, P0 ;  /* 0x0000000b040d7c11 */ /* 0x000fca00080f1c05 */
[----:B------:R0:W5:Y:S01]  /*0c70*/  LDG.E.64 R4, desc[UR12][R12.64] ;  /* 0x0000000c0c047981 */ /* 0x000162000c1e1b00 */
[----:B-1----:R-:W-:Y:S02]  /*0c80*/  IMAD R15, R15, UR8, RZ ;  /* 0x000000080f0f7c24 */ /* 0x002fe4000f8e02ff */
[----:B------:R-:W-:-:S04]  /*0c90*/  IMAD.WIDE.U32 R10, R14, UR8, R10 ;  /* 0x000000080e0a7c25 */ /* 0x000fc8000f8e000a */
[----:B------:R-:W-:Y:S02]  /*0ca0*/  IMAD R15, R14, UR9, R15 ;  /* 0x000000090e0f7c24 */ /* 0x000fe4000f8e020f */
[----:B------:R-:W-:Y:S02]  /*0cb0*/  IMAD.MOV.U32 R19, RZ, RZ, RZ ;  /* 0x000000ffff137224 */ /* 0x000fe400078e00ff */
[----:B0-----:R-:W-:-:S07]  /*0cc0*/  IMAD.IADD R21, R15, 0x1, R11 ;  /* 0x000000010f157824 */ /* 0x001fce00078e020b */
.L_x_36:
[----:B------:R-:W-:Y:S01]  /*0cd0*/  IMAD.IADD R14, R0, 0x1, R19 ;  /* 0x00000001000e7824 */ /* 0x000fe200078e0213 */
[----:B------:R-:W-:Y:S01]  /*0ce0*/  BSSY.RECONVERGENT B1, `(.L_x_34) ;  /* 0x0000013000017945 */ /* 0x000fe20003800200 */
[----:B------:R-:W-:-:S03]  /*0cf0*/  VIADD R19, R19, UR14 ;  /* 0x0000000e13137c36 */ /* 0x000fc60008000000 */
[-C--:B--2---:R-:W-:Y:S02]  /*0d00*/  ISETP.GE.U32.AND P0, PT, R14, R6.reuse, PT ;  /* 0x000000060e00720c */ /* 0x084fe40003f06070 */
[----:B------:R-:W-:Y:S02]  /*0d10*/  SHF.R.S32.HI R15, RZ, 0x1f, R14 ;  /* 0x0000001fff0f7819 */ /* 0x000fe4000001140e */
[----:B------:R-:W-:Y:S02]  /*0d20*/  ISETP.GE.U32.AND P1, PT, R19, R6, PT ;  /* 0x000000061300720c */ /* 0x000fe40003f26070 */
[----:B------:R-:W-:Y:S02]  /*0d30*/  ISETP.GE.U32.AND.EX P0, PT, R15, R7, PT, P0 ;  /* 0x000000070f00720c */ /* 0x000fe40003f06100 */
[----:B------:R-:W-:-:S04]  /*0d40*/  SHF.R.S32.HI R8, RZ, 0x1f, R19 ;  /* 0x0000001fff087819 */ /* 0x000fc80000011413 */
[----:B------:R-:W-:-:S07]  /*0d50*/  ISETP.GE.U32.AND.EX P1, PT, R8, R7, PT, P1 ;  /* 0x000000070800720c */ /* 0x000fce0003f26110 */
[----:B0-----:R-:W-:Y:S06]  /*0d60*/  @P0 BRA `(.L_x_35) ;  /* 0x0000000000280947 */ /* 0x001fec0003800000 */
        /* <DEDUP_REMOVED lines=8> */
[----:B0----5:R-:W-:-:S07]  /*0df0*/  DMUL R12, R4, R12 ;  /* 0x0000000c040c7228 */ /* 0x021fce0000000000 */
[----:B------:R0:W-:Y:S04]  /*0e00*/  REDG.E.ADD.F64.RN.STRONG.GPU desc[UR12][R16.64], R12 ;  /* 0x0000000c100079a6 */ /* 0x0001e8000c12ff0c */
.L_x_35:
[----:B------:R-:W-:Y:S05]  /*0e10*/  BSYNC.RECONVERGENT B1 ;  /* 0x0000000000017941 */ /* 0x000fea0003800200 */
.L_x_34:
[----:B------:R-:W-:Y:S05]  /*0e20*/  @!P1 BRA `(.L_x_36) ;  /* 0xfffffffc00a89947 */ /* 0x000fea000383ffff */
.L_x_33:
[----:B------:R-:W-:Y:S05]  /*0e30*/  BSYNC.RECONVERGENT B0 ;  /* 0x0000000000007941 */ /* 0x000fea0003800200 */
.L_x_32:
[----:B------:R-:W1:Y:S01]  /*0e40*/  LDCU.64 UR8, c[0x0][0x3d0] ;  /* 0x00007a00ff0877ac */ /* 0x000e620008000a00 */
[----:B------:R-:W-:-:S04]  /*0e50*/  UIADD3 UR4, UPT, UPT, UR6, UR4, URZ ;  /* 0x0000000406047290 */ /* 0x000fc8000fffe0ff */
[----:B------:R-:W-:Y:S02]  /*0e60*/  USHF.R.S32.HI UR7, URZ, 0x1f, UR4 ;  /* 0x0000001fff077899 */ /* 0x000fe40008011404 */
[----:B-1----:R-:W-:-:S04]  /*0e70*/  UISETP.GE.U32.AND UP0, UPT, UR4, UR8, UPT ;  /* 0x000000080400728c */ /* 0x002fc8000bf06070 */
[----:B------:R-:W-:-:S09]  /*0e80*/  UISETP.GE.U32.AND.EX UP0, UPT, UR7, UR9, UPT, UP0 ;  /* 0x000000090700728c */ /* 0x000fd2000bf06100 */
[----:B------:R-:W-:Y:S05]  /*0e90*/  BRA.U !UP0, `(.L_x_37) ;  /* 0xfffffffd08307547 */ /* 0x000fea000b83ffff */
[----:B------:R-:W-:Y:S05]  /*0ea0*/  EXIT ;  /* 0x000000000000794d */ /* 0x000fea0003800000 */
.L_x_38:
        /* <DEDUP_REMOVED lines=13> */
.L_x_130:


//--------------------- .text._Z47contractionKernel_for_second_contraction_part_2PmS_S_S_S_S_PdS0_S0_S0_mmmmmiS0_Pi --------------------------
	.section	.text._Z47contractionKernel_for_second_contraction_part_2PmS_S_S_S_S_PdS0_S0_S0_mmmmmiS0_Pi,"ax",@progbits
	.align	128
        .global         _Z47contractionKernel_for_second_contraction_part_2PmS_S_S_S_S_PdS0_S0_S0_mmmmmiS0_Pi
        .type           _Z47contractionKernel_for_second_contraction_part_2PmS_S_S_S_S_PdS0_S0_S0_mmmmmiS0_Pi,@function
        .size           _Z47contractionKernel_for_second_contraction_part_2PmS_S_S_S_S_PdS0_S0_S0_mmmmmiS0_Pi,(.L_x_131 - _Z47contractionKernel_for_second_contraction_part_2PmS_S_S_S_S_PdS0_S0_S0_mmmmmiS0_Pi)
        .other          _Z47contractionKernel_for_second_contraction_part_2PmS_S_S_S_S_PdS0_S0_S0_mmmmmiS0_Pi,@"STO_CUDA_ENTRY STV_DEFAULT"
_Z47contractionKernel_for_second_contraction_part_2PmS_S_S_S_S_PdS0_S0_S0_mmmmmiS0_Pi:
.text._Z47contractionKernel_for_second_contraction_part_2PmS_S_S_S_S_PdS0_S0_S0_mmmmmiS0_Pi:
[----:B------:R-:W-:Y:S08]  /*0000*/  LDC R1, c[0x0][0x37c] ;  /* 0x0000df00ff017b82 */ /* 0x000ff00000000800 */
[----:B------:R-:W0:Y:S01]  /*0010*/  LDC.64 R2, c[0x0][0x380] ;  /* 0x0000e000ff027b82 */ /* 0x000e220000000a00 */
[----:B------:R-:W0:Y:S07]  /*0020*/  LDCU.64 UR4, c[0x0][0x358] ;  /* 0x00006b00ff0477ac */ /* 0x000e2e0008000a00 */
[----:B------:R-:W1:Y:S01]  /*0030*/  LDC.64 R4, c[0x0][0x390] ;  /* 0x0000e400ff047b82 */ /* 0x000e620000000a00 */
[----:B0-----:R-:W1:Y:S01]  /*0040*/  LDG.E.64 R2, desc[UR4][R2.64+0x8] ;  /* 0x0000080402027981 */ /* 0x001e62000c1e1b00 */
[----:B------:R-:W0:Y:S06]  /*0050*/  S2R R7, SR_TID.X ;  /* 0x0000000000077919 */ /* 0x000e2c0000002100 */
[----:B------:R-:W0:Y:S08]  /*0060*/  S2UR UR6, SR_CTAID.X ;  /* 0x00000000000679c3 */ /* 0x000e300000002500 */
[----:B------:R-:W0:Y:S01]  /*0070*/  LDC R0, c[0x0][0x360] ;  /* 0x0000d800ff007b82 */ /* 0x000e220000000800 */
[----:B-1----:R-:W-:-:S04]  /*0080*/  LEA R4, P0, R2, R4, 0x3 ;  /* 0x0000000402047211 */ /* 0x002fc800078018ff */
[----:B------:R-:W-:-:S06]  /*0090*/  LEA.HI.X R5, R2, R5, R3, 0x3, P0 ;  /* 0x0000000502057211 */ /* 0x000fcc00000f1c03 */
[----:B------:R-:W2:Y:S01]  /*00a0*/  LDG.E.64 R4, desc[UR4][R4.64] ;  /* 0x0000000404047981 */ /* 0x000ea2000c1e1b00 */
[----:B0-----:R-:W-:Y:S01]  /*00b0*/  IMAD R0, R0, UR6, R7 ;  /* 0x0000000600007c24 */ /* 0x001fe2000f8e0207 */
[----:B------:R-:W-:-:S04]  /*00c0*/  ISETP.NE.U32.AND P0, PT, R2, RZ, PT ;  /* 0x000000ff0200720c */ /* 0x000fc80003f05070 */
[----:B------:R-:W-:Y:S02]  /*00d0*/  ISETP.NE.AND.EX P0, PT, R3, RZ, PT, P0 ;  /* 0x000000ff0300720c */ /* 0x000fe40003f05300 */
[----:B--2---:R-:W-:-:S04]  /*00e0*/  ISETP.LE.U32.AND P1, PT, R4, R0, PT ;  /* 0x000000000400720c */ /* 0x004fc80003f23070 */
[----:B------:R-:W-:-:S13]  /*00f0*/  ISETP.LE.U32.OR.EX P0, PT, R5, RZ, !P0, P1 ;  /* 0x000000ff0500720c */ /* 0x000fda0004703510 */
[----:B------:R-:W-:Y:S05]  /*0100*/  @P0 EXIT ;  /* 0x000000000000094d */ /* 0x000fea0003800000 */
[----:B------:R-:W-:Y:S01]  /*0110*/  IMAD.MOV.U32 R9, RZ, RZ, RZ ;  /* 0x000000ffff097224 */ /* 0x000fe200078e00ff */
[----:B------:R-:W0:Y:S01]  /*0120*/  LDCU.64 UR10, c[0x0][0x390] ;  /* 0x00007200ff0a77ac */ /* 0x000e220008000a00 */
[----:B------:R-:W-:-:S07]  /*0130*/  IMAD.MOV.U32 R11, RZ, RZ, RZ ;  /* 0x000000ffff0b7224 */ /* 0x000fce00078e00ff */
.L_x_42:
[C---:B------:R-:W-:Y:S01]  /*0140*/  IMAD.SHL.U32 R14, R9.reuse, 0x8, RZ ;  /* 0x00000008090e7824 */ /* 0x040fe200078e00ff */
[----:B------:R-:W-:-:S04]  /*0150*/  SHF.L.U64.HI R8, R9, 0x3, R11 ;  /* 0x0000000309087819 */ /* 0x000fc8000001020b */
[----:B0-----:R-:W-:-:S04]  /*0160*/  IADD3 R6, P0, PT, R14, UR10, RZ ;  /* 0x0000000a0e067c10 */ /* 0x001fc8000ff1e0ff */
[----:B------:R-:W-:-:S05]  /*0170*/  IADD3.X R7, PT, PT, R8, UR11, RZ, P0, !PT ;  /* 0x0000000b08077c10 */ /* 0x000fca00087fe4ff */
[----:B------:R-:W2:Y:S01]  /*0180*/  LDG.E.64 R4, desc[UR4][R6.64] ;  /* 0x0000000406047981 */ /* 0x000ea2000c1e1b00 */
[----:B------:R-:W-:Y:S01]  /*0190*/  BSSY.RECONVERGENT B0, `(.L_x_39) ;  /* 0x0000008000007945 */ /* 0x000fe20003800200 */
[----:B--2---:R-:W-:-:S04]  /*01a0*/  ISETP.GT.U32.AND P0, PT, R4, R0, PT ;  /* 0x000000000400720c */ /* 0x004fc80003f04070 */
[----:B------:R-:W-:-:S13]  /*01b0*/  ISETP.GT.U32.AND.EX P0, PT, R5, RZ, PT, P0 ;  /* 0x000000ff0500720c */ /* 0x000fda0003f04100 */
[----:B------:R-:W-:Y:S05]  /*01c0*/  @P0 BRA `(.L_x_40) ;  /* 0x0000000000100947 */ /* 0x000fea0003800000 */
[----:B------:R-:W2:Y:S02]  /*01d0*/  LDG.E.64 R4, desc[UR4][R6.64+0x8] ;  /* 0x0000080406047981 */ /* 0x000ea4000c1e1b00 */
[----:B--2---:R-:W-:-:S04]  /*01e0*/  ISETP.GT.U32.AND P0, PT, R4, R0, PT ;  /* 0x000000000400720c */ /* 0x004fc80003f04070 */
[----:B------:R-:W-:-:S13]  /*01f0*/  ISETP.GT.U32.AND.EX P0, PT, R5, RZ, PT, P0 ;  /* 0x000000ff0500720c */ /* 0x000fda0003f04100 */
[----:B------:R-:W-:Y:S05]  /*0200*/  @P0 BRA `(.L_x_41) ;  /* 0x00000000001c0947 */ /* 0x000fea0003800000 */
.L_x_40:
[----:B------:R-:W-:Y:S05]  /*0210*/  BSYNC.RECONVERGENT B0 ;  /* 0x0000000000007941 */ /* 0x000fea0003800200 */
.L_x_39:
[----:B------:R-:W-:-:S05]  /*0220*/  IADD3 R9, P0, PT, R9, 0x1, RZ ;  /* 0x0000000109097810 */ /* 0x000fca0007f1e0ff */
[----:B------:R-:W-:Y:S01]  /*0230*/  IMAD.X R11, RZ, RZ, R11, P0 ;  /* 0x000000ffff0b7224 */ /* 0x000fe200000e060b */
[----:B------:R-:W-:-:S04]  /*0240*/  ISETP.GE.U32.AND P0, PT, R9, R2, PT ;  /* 0x000000020900720c */ /* 0x000fc80003f06070 */
[----:B------:R-:W-:-:S13]  /*0250*/  ISETP.GE.U32.AND.EX P0, PT, R11, R3, PT, P0 ;  /* 0x000000030b00720c */ /* 0x000fda0003f06100 */
[----:B------:R-:W-:Y:S05]  /*0260*/  @!P0 BRA `(.L_x_42) ;  /* 0xfffffffc00b48947 */ /* 0x000fea000383ffff */
[----:B------:R-:W-:Y:S05]  /*0270*/  EXIT ;  /* 0x000000000000794d */ /* 0x000fea0003800000 */
.L_x_41:
[----:B------:R-:W-:-:S04]  /*0280*/  ISETP.GE.U32.AND P0, PT, R9, R2, PT ;  /* 0x000000020900720c */ /* 0x000fc80003f06070 */
[----:B------:R-:W-:-:S04]  /*0290*/  ISETP.GE.U32.AND.EX P0, PT, R11, R3, PT, P0 ;  /* 0x000000030b00720c */ /* 0x000fc80003f06100 */
[----:B------:R-:W-:-:S13]  /*02a0*/  ISETP.LT.OR P0, PT, R11, RZ, P0 ;  /* 0x000000ff0b00720c */ /* 0x000fda0000701670 */
[----:B------:R-:W-:Y:S05]  /*02b0*/  @P0 EXIT ;  /* 0x000000000000094d */ /* 0x000fea0003800000 */
[----:B------:R-:W0:Y:S01]  /*02c0*/  LDCU.64 UR8, c[0x0][0x3e0] ;  /* 0x00007c00ff0877ac */ /* 0x000e220008000a00 */
[----:B------:R-:W1:Y:S01]  /*02d0*/  LDCU.64 UR6, c[0x0][0x388] ;  /* 0x00007100ff0677ac */ /* 0x000e620008000a00 */
[----:B0-----:R-:W-:-:S04]  /*02e0*/  ISETP.NE.U32.AND P0, PT, RZ, UR8, PT ;  /* 0x00000008ff007c0c */ /* 0x001fc8000bf05070 */
[----:B------:R-:W-:Y:S02]  /*02f0*/  ISETP.NE.AND.EX P0, PT, RZ, UR9, PT, P0 ;  /* 0x00000009ff007c0c */ /* 0x000fe4000bf05300 */
[----:B-1----:R-:W-:-:S04]  /*0300*/  IADD3 R14, P1, PT, R14, UR6, RZ ;  /* 0x000000060e0e7c10 */ /* 0x002fc8000ff3e0ff */
[----:B------:R-:W-:-:S07]  /*0310*/  IADD3.X R15, PT, PT, R8, UR7, RZ, P1, !PT ;  /* 0x00000007080f7c10 */ /* 0x000fce0008ffe4ff */
[----:B------:R-:W-:Y:S05]  /*0320*/  @!P0 EXIT ;  /* 0x000000000000894d */ /* 0x000fea0003800000 */
[----:B------:R-:W0:Y:S02]  /*0330*/  LDCU.64 UR6, c[0x0][0x3f0] ;  /* 0x00007e00ff0677ac */ /* 0x000e240008000a00 */
[----:B0-----:R-:W-:-:S04]  /*0340*/  ISETP.NE.U32.AND P0, PT, RZ, UR6, PT ;  /* 0x00000006ff007c0c */ /* 0x001fc8000bf05070 */
[----:B------:R-:W-:-:S13]  /*0350*/  ISETP.NE.AND.EX P0, PT, RZ, UR7, PT, P0 ;  /* 0x00000007ff007c0c */ /* 0x000fda000bf05300 */
[----:B------:R-:W-:Y:S05]  /*0360*/  @!P0 EXIT ;  /* 0x000000000000894d */ /* 0x000fea0003800000 */
[----:B------:R-:W5:Y:S01]  /*0370*/  LDG.E.64 R14, desc[UR4][R14.64] ;  /* 0x000000040e0e7981 */ /* 0x000f62000c1e1b00 */
[----:B------:R-:W-:-:S07]  /*0380*/  CS2R R2, SRZ ;  /* 0x0000000000027805 */ /* 0x000fce000001ff00 */
.L_x_50:
[----:B------:R-:W0:Y:S01]  /*0390*/  LDCU.128 UR12, c[0x0][0x3e0] ;  /* 0x00007c00ff0c77ac */ /* 0x000e220008000c00 */
[----:B------:R-:W1:Y:S01]  /*03a0*/  LDCU.64 UR6, c[0x0][0x408] ;  /* 0x00008100ff0677ac */ /* 0x000e620008000a00 */
[----:B0-----:R-:W-:-:S04]  /*03b0*/  IMAD.WIDE.U32 R16, R0, UR12, R2 ;  /* 0x0000000c00107c25 */ /* 0x001fc8000f8e0002 */
[----:B------:R-:W-:Y:S01]  /*03c0*/  IMAD R4, R0, UR13, R17 ;  /* 0x0000000d00047c24 */ /* 0x000fe2000f8e0211 */
[----:B-1----:R-:W-:-:S04]  /*03d0*/  LEA R6, P0, R16, UR6, 0x2 ;  /* 0x0000000610067c11 */ /* 0x002fc8000f8010ff */
[----:B------:R-:W-:-:S05]  /*03e0*/  LEA.HI.X R7, R16, UR7, R4, 0x2, P0 ;  /* 0x0000000710077c11 */ /* 0x000fca00080f1404 */
[----:B------:R-:W2:Y:S01]  /*03f0*/  LDG.E R6, desc[UR4][R6.64] ;  /* 0x0000000406067981 */ /* 0x000ea2000c1e1900 */
[----:B------:R-:W-:Y:S01]  /*0400*/  ISETP.NE.U32.AND P0, PT, RZ, UR14, PT ;  /* 0x0000000eff007c0c */ /* 0x000fe2000bf05070 */
[----:B------:R-:W-:Y:S03]  /*0410*/  BSSY B1, `(.L_x_43) ;  /* 0x000003f000017945 */ /* 0x000fe60003800000 */
[----:B------:R-:W-:-:S04]  /*0420*/  ISETP.NE.AND.EX P0, PT, RZ, UR15, PT, P0 ;  /* 0x0000000fff007c0c */ /* 0x000fc8000bf05300 */
[----:B--2---:R-:W-:-:S13]  /*0430*/  ISETP.LT.OR P0, PT, R6, 0x1, !P0 ;  /* 0x000000010600780c */ /* 0x004fda0004701670 */
[----:B------:R-:W-:Y:S05]  /*0440*/  @P0 BRA `(.L_x_44) ;  /* 0x0000000000ec0947 */ /* 0x000fea0003800000 */
[----:B------:R-:W-:-:S07]  /*0450*/  CS2R R6, SRZ ;  /* 0x0000000000067805 */ /* 0x000fce000001ff00 */
.L_x_49:
[----:B------:R-:W0:Y:S01]  /*0460*/  LDCU.64 UR8, c[0x0][0x3e8] ;  /* 0x00007d00ff0877ac */ /* 0x000e220008000a00 */
[----:B------:R-:W-:Y:S01]  /*0470*/  IMAD.MOV.U32 R10, RZ, RZ, R6 ;  /* 0x000000ffff0a7224 */ /* 0x000fe200078e0006 */
[----:B------:R-:W-:Y:S01]  /*0480*/  IADD3 R6, P0, PT, R6, 0x1, RZ ;  /* 0x0000000106067810 */ /* 0x000fe20007f1e0ff */
[--C-:B------:R-:W-:Y:S01]  /*0490*/  IMAD.MOV.U32 R11, RZ, RZ, R7.reuse ;  /* 0x000000ffff0b7224 */ /* 0x100fe200078e0007 */
[----:B------:R-:W1:Y:S01]  /*04a0*/  LDCU.64 UR6, c[0x0][0x3b8] ;  /* 0x00007700ff0677ac */ /* 0x000e620008000a00 */
[----:B------:R-:W-:Y:S01]  /*04b0*/  BSSY B2, `(.L_x_45) ;  /* 0x0000033000027945 */ /* 0x000fe20003800000 */
[----:B------:R-:W-:Y:S02]  /*04c0*/  IMAD.MOV.U32 R26, RZ, RZ, RZ ;  /* 0x000000ffff1a7224 */ /* 0x000fe400078e00ff */
[----:B------:R-:W-:Y:S02]  /*04d0*/  IMAD.X R7, RZ, RZ, R7, P0 ;  /* 0x000000ffff077224 */ /* 0x000fe400000e0607 */
[----:B0----5:R-:W-:Y:S01]  /*04e0*/  IMAD R5, R15, UR8, RZ ;  /* 0x000000080f057c24 */ /* 0x021fe2000f8e02ff */
[----:B------:R-:W-:Y:S01]  /*04f0*/  ISETP.NE.U32.AND P0, PT, R6, UR8, PT ;  /* 0x0000000806007c0c */ /* 0x000fe2000bf05070 */
[----:B------:R-:W-:-:S03]  /*0500*/  IMAD.WIDE.U32 R8, R14, UR8, R10 ;  /* 0x000000080e087c25 */ /* 0x000fc6000f8e000a */
[----:B------:R-:W-:Y:S01]  /*0510*/  ISETP.NE.AND.EX P0, PT, R7, UR9, PT, P0 ;  /* 0x0000000907007c0c */ /* 0x000fe2000bf05300 */
[----:B------:R-:W-:Y:S01]  /*0520*/  IMAD R5, R14, UR9, R5 ;  /* 0x000000090e057c24 */ /* 0x000fe2000f8e0205 */
[----:B-1----:R-:W-:Y:S01]  /*0530*/  LEA R20, P1, R8, UR6, 0x3 ;  /* 0x0000000608147c11 */ /* 0x002fe2000f8218ff */
[----:B------:R-:W-:-:S04]  /*0540*/  IMAD.WIDE.U32 R18, R2, UR8, R10 ;  /* 0x0000000802127c25 */ /* 0x000fc8000f8e000a */
[----:B------:R-:W-:Y:S02]  /*0550*/  IMAD R11, R3, UR8, RZ ;  /* 0x00000008030b7c24 */ /* 0x000fe4000f8e02ff */
[----:B------:R-:W-:Y:S02]  /*0560*/  IMAD.IADD R5, R9, 0x1, R5 ;  /* 0x0000000109057824 */ /* 0x000fe400078e0205 */
[----:B------:R-:W-:-:S03]  /*0570*/  IMAD R11, R2, UR9, R11 ;  /* 0x00000009020b7c24 */ /* 0x000fc6000f8e020b */
[----:B------:R-:W-:Y:S01]  /*0580*/  LEA.HI.X R21, R8, UR7, R5, 0x3, P1 ;  /* 0x0000000708157c11 */ /* 0x000fe200088f1c05 */
[----:B------:R-:W-:Y:S02]  /*0590*/  IMAD.MOV.U32 R5, RZ, RZ, RZ ;  /* 0x000000ffff057224 */ /* 0x000fe400078e00ff */
[----:B------:R-:W-:-:S07]  /*05a0*/  IMAD.IADD R24, R19, 0x1, R11 ;  /* 0x0000000113187824 */ /* 0x000fce00078e020b */
.L_x_48:
[----:B------:R-:W0:Y:S01]  /*05b0*/  LDCU.64 UR12, c[0x0][0x3f0] ;  /* 0x00007e00ff0c77ac */ /* 0x000e220008000a00 */
[----:B------:R-:W-:Y:S01]  /*05c0*/  IMAD.MOV.U32 R27, RZ, RZ, R5 ;  /* 0x000000ffff1b7224 */ /* 0x000fe200078e0005 */
[----:B------:R-:W1:Y:S01]  /*05d0*/  LDCU.64 UR8, c[0x0][0x400] ;  /* 0x00008000ff0877ac */ /* 0x000e620008000a00 */
[----:B------:R-:W2:Y:S01]  /*05e0*/  LDCU.64 UR6, c[0x0][0x3c8] ;  /* 0x00007900ff0677ac */ /* 0x000ea20008000a00 */
[----:B0-----:R-:W-:Y:S02]  /*05f0*/  IMAD R9, R4, UR12, RZ ;  /* 0x0000000c04097c24 */ /* 0x001fe4000f8e02ff */
[----:B------:R-:W-:-:S04]  /*0600*/  IMAD.WIDE.U32 R12, R16, UR12, R26 ;  /* 0x0000000c100c7c25 */ /* 0x000fc8000f8e001a */
[----:B------:R-:W-:Y:S01]  /*0610*/  IMAD R9, R16, UR13, R9 ;  /* 0x0000000d10097c24 */ /* 0x000fe2000f8e0209 */
[----:B-1----:R-:W-:Y:S01]  /*0620*/  LEA R10, P1, R12, UR8, 0x3 ;  /* 0x000000080c0a7c11 */ /* 0x002fe2000f8218ff */
[----:B------:R-:W-:Y:S02]  /*0630*/  IMAD R23, R24, UR12, RZ ;  /* 0x0000000c18177c24 */ /* 0x000fe4000f8e02ff */
[----:B------:R-:W-:Y:S02]  /*0640*/  IMAD.IADD R11, R13, 0x1, R9 ;  /* 0x000000010d0b7824 */ /* 0x000fe400078e0209 */
[----:B------:R-:W-:-:S03]  /*0650*/  IMAD.WIDE.U32 R8, R18, UR12, R26 ;  /* 0x0000000c12087c25 */ /* 0x000fc6000f8e001a */
[----:B------:R-:W-:Y:S01]  /*0660*/  LEA.HI.X R11, R12, UR9, R11, 0x3, P1 ;  /* 0x000000090c0b7c11 */ /* 0x000fe200088f1c0b */
[----:B------:R-:W-:Y:S01]  /*0670*/  IMAD R13, R18, UR13, R23 ;  /* 0x0000000d120d7c24 */ /* 0x000fe2000f8e0217 */
[C---:B--2---:R-:W-:Y:S01]  /*0680*/  LEA R12, P1, R8.reuse, UR6, 0x3 ;  /* 0x00000006080c7c11 */ /* 0x044fe2000f8218ff */
[----:B------:R-:W2:Y:S02]  /*0690*/  LDG.E.64 R22, desc[UR4][R20.64] ;  /* 0x0000000414167981 */ /* 0x000ea4000c1e1b00 */
[----:B------:R-:W-:Y:S02]  /*06a0*/  IMAD.IADD R9, R9, 0x1, R13 ;  /* 0x0000000109097824 */ /* 0x000fe400078e020d */
[----:B------:R-:W2:Y:S03]  /*06b0*/  LDG.E.64 R10, desc[UR4][R10.64] ;  /* 0x000000040a0a7981 */ /* 0x000ea6000c1e1b00 */
[----:B------:R-:W-:-:S05]  /*06c0*/  LEA.HI.X R13, R8, UR7, R9, 0x3, P1 ;  /* 0x00000007080d7c11 */ /* 0x000fca00088f1c09 */
[----:B------:R0:W5:Y:S01]  /*06d0*/  LDG.E.64 R8, desc[UR4][R12.64] ;  /* 0x000000040c087981 */ /* 0x000162000c1e1b00 */
[----:B------:R-:W-:Y:S01]  /*06e0*/  IADD3 R26, P1, PT, R26, 0x1, RZ ;  /* 0x000000011a1a7810 */ /* 0x000fe20007f3e0ff */
[----:B------:R-:W-:Y:S04]  /*06f0*/  BSSY B3, `(.L_x_46) ;  /* 0x000000d000037945 */ /* 0x000fe80003800000 */
[----:B------:R-:W-:Y:S01]  /*0700*/  IMAD.X R5, RZ, RZ, R5, P1 ;  /* 0x000000ffff057224 */ /* 0x000fe200008e0605 */
[----:B------:R-:W-:-:S04]  /*0710*/  ISETP.NE.U32.AND P1, PT, R26, UR12, PT ;  /* 0x0000000c1a007c0c */ /* 0x000fc8000bf25070 */
[----:B------:R-:W-:Y:S01]  /*0720*/  ISETP.NE.AND.EX P1, PT, R5, UR13, PT, P1 ;  /* 0x0000000d05007c0c */ /* 0x000fe2000bf25310 */
[----:B0-2---:R-:W-:-:S12]  /*0730*/  DMUL R22, R10, R22 ;  /* 0x000000160a167228 */ /* 0x005fd80000000000 */
.L_x_47:
[----:B-----5:R-:W-:Y:S01]  /*0740*/  DADD R10, R22, R8 ;  /* 0x00000000160a7229 */ /* 0x020fe20000000008 */
[----:B------:R-:W-:Y:S09]  /*0750*/  YIELD ;  /* 0x0000000000007946 */ /* 0x000ff20003800000 */
[----:B------:R-:W2:Y:S02]  /*0760*/  ATOMG.E.CAS.64.STRONG.GPU PT, R10, [R12], R8, R10 ;  /* 0x000000080c0a73a9 */ /* 0x000ea400001ee50a */
[----:B--2---:R-:W-:Y:S01]  /*0770*/  ISETP.NE.U32.AND P2, PT, R8, R10, PT ;  /* 0x0000000a0800720c */ /* 0x004fe20003f45070 */
[----:B------:R-:W-:-:S03]  /*0780*/  IMAD.MOV.U32 R8, RZ, RZ, R10 ;  /* 0x000000ffff087224 */ /* 0x000fc600078e000a */
[----:B------:R-:W-:Y:S01]  /*0790*/  ISETP.NE.AND.EX P2, PT, R9, R11, PT, P2 ;  /* 0x0000000b0900720c */ /* 0x000fe20003f45320 */
[----:B------:R-:W-:-:S12]  /*07a0*/  IMAD.MOV.U32 R9, RZ, RZ, R11 ;  /* 0x000000ffff097224 */ /* 0x000fd800078e000b */
[----:B------:R-:W-:Y:S05]  /*07b0*/  @P2 BRA `(.L_x_47) ;  /* 0xfffffffc00e02947 */ /* 0x000fea000383ffff */
[----:B------:R-:W-:Y:S05]  /*07c0*/  BSYNC B3 ;  /* 0x0000000000037941 */ /* 0x000fea0003800000 */
.L_x_46:
[----:B------:R-:W-:Y:S05]  /*07d0*/  @P1 BRA `(.L_x_48) ;  /* 0xfffffffc00741947 */ /* 0x000fea000383ffff */
[----:B------:R-:W-:Y:S05]  /*07e0*/  BSYNC B2 ;  /* 0x0000000000027941 */ /* 0x000fea0003800000 */
.L_x_45:
[----:B------:R-:W-:Y:S05]  /*07f0*/  @P0 BRA `(.L_x_49) ;  /* 0xfffffffc00180947 */ /* 0x000fea000383ffff */
.L_x_44:
[----:B------:R-:W-:Y:S05]  /*0800*/  BSYNC B1 ;  /* 0x0000000000017941 */ /* 0x000fea0003800000 */
.L_x_43:
[----:B------:R-:W0:Y:S01]  /*0810*/  LDCU.64 UR6, c[0x0][0x3e0] ;  /* 0x00007c00ff0677ac */ /* 0x000e220008000a00 */
[----:B------:R-:W-:-:S05]  /*0820*/  IADD3 R2, P0, PT, R2, 0x1, RZ ;  /* 0x0000000102027810 */ /* 0x000fca0007f1e0ff */
[----:B------:R-:W-:Y:S01]  /*0830*/  IMAD.X R3, RZ, RZ, R3, P0 ;  /* 0x000000ffff037224 */ /* 0x000fe200000e0603 */
[----:B0-----:R-:W-:-:S04]  /*0840*/  ISETP.NE.U32.AND P0, PT, R2, UR6, PT ;  /* 0x0000000602007c0c */ /* 0x001fc8000bf05070 */
[----:B------:R-:W-:-:S13]  /*0850*/  ISETP.NE.AND.EX P0, PT, R3, UR7, PT, P0 ;  /* 0x0000000703007c0c */ /* 0x000fda000bf05300 */
[----:B------:R-:W-:Y:S05]  /*0860*/  @P0 BRA `(.L_x_50) ;  /* 0xfffffff800c80947 */ /* 0x000fea000383ffff */
[----:B------:R-:W-:Y:S05]  /*0870*/  EXIT ;  /* 0x000000000000794d */ /* 0x000fea0003800000 */
.L_x_51:
        /* <DEDUP_REMOVED lines=16> */
.L_x_131:


//--------------------- .text._Z47contractionKernel_for_second_contraction_part_1PmS_S_S_S_S_PdS0_S0_S0_mmmmmiS0_Pi --------------------------
	.section	.text._Z47contractionKernel_for_second_contraction_part_1PmS_S_S_S_S_PdS0_S0_S0_mmmmmiS0_Pi,"ax",@progbits
	.align	128
        .global         _Z47contractionKernel_for_second_contraction_part_1PmS_S_S_S_S_PdS0_S0_S0_mmmmmiS0_Pi
        .type           _Z47contractionKernel_for_second_contraction_part_1PmS_S_S_S_S_PdS0_S0_S0_mmmmmiS0_Pi,@function
        .size           _Z47contractionKernel_for_second_contraction_part_1PmS_S_S_S_S_PdS0_S0_S0_mmmmmiS0_Pi,(.L_x_132 - _Z47contractionKernel_for_second_contraction_part_1PmS_S_S_S_S_PdS0_S0_S0_mmmmmiS0_Pi)
        .other          _Z47contractionKernel_for_second_contraction_part_1PmS_S_S_S_S_PdS0_S0_S0_mmmmmiS0_Pi,@"STO_CUDA_ENTRY STV_DEFAULT"
_Z47contractionKernel_for_second_contraction_part_1PmS_S_S_S_S_PdS0_S0_S0_mmmmmiS0_Pi:
.text._Z47contractionKernel_for_second_contraction_part_1PmS_S_S_S_S_PdS0_S0_S0_mmmmmiS0_Pi:
        /* <DEDUP_REMOVED lines=20> */
.L_x_55:
[----:B0-----:R-:W-:-:S04]  /*0140*/  LEA R6, P0, R9, UR12, 0x3 ;  /* 0x0000000c09067c11 */ /* 0x001fc8000f8018ff */
[----:B------:R-:W-:-:S05]  /*0150*/  LEA.HI.X R7, R9, UR13, R11, 0x3, P0 ;  /* 0x0000000d09077c11 */ /* 0x000fca00080f1c0b */
        /* <DEDUP_REMOVED lines=9> */
.L_x_53:
[----:B------:R-:W-:Y:S05]  /*01f0*/  BSYNC.RECONVERGENT B0 ;  /* 0x0000000000007941 */ /* 0x000fea0003800200 */
.L_x_52:
[----:B------:R-:W-:-:S05]  /*0200*/  IADD3 R9, P0, PT, R9, 0x1, RZ ;  /* 0x0000000109097810 */ /* 0x000fca0007f1e0ff */
[----:B------:R-:W-:Y:S01]  /*0210*/  IMAD.X R11, RZ, RZ, R11, P0 ;  /* 0x000000ffff0b7224 */ /* 0x000fe200000e060b */
[----:B------:R-:W-:-:S04]  /*0220*/  ISETP.GE.U32.AND P0, PT, R9, R2, PT ;  /* 0x000000020900720c */ /* 0x000fc80003f06070 */
[----:B------:R-:W-:-:S13]  /*0230*/  ISETP.GE.U32.AND.EX P0, PT, R11, R3, PT, P0 ;  /* 0x000000030b00720c */ /* 0x000fda0003f06100 */
[----:B------:R-:W-:Y:S05]  /*0240*/  @!P0 BRA `(.L_x_55) ;  /* 0xfffffffc00bc8947 */ /* 0x000fea000383ffff */
[----:B------:R-:W-:Y:S05]  /*0250*/  EXIT ;  /* 0x000000000000794d */ /* 0x000fea0003800000 */
.L_x_54:
[----:B------:R-:W-:-:S04]  /*0260*/  ISETP.GE.U32.AND P0, PT, R9, R2, PT ;  /* 0x000000020900720c */ /* 0x000fc80003f06070 */
[----:B------:R-:W-:-:S04]  /*0270*/  ISETP.GE.U32.AND.EX P0, PT, R11, R3, PT, P0 ;  /* 0x000000030b00720c */ /* 0x000fc80003f06100 */
[----:B------:R-:W-:-:S13]  /*0280*/  ISETP.LT.OR P0, PT, R11, RZ, P0 ;  /* 0x000000ff0b00720c */ /* 0x000fda0000701670 */
[----:B------:R-:W-:Y:S05]  /*0290*/  @P0 EXIT ;  /* 0x000000000000094d */ /* 0x000fea0003800000 */
[----:B------:R-:W0:Y:S01]  /*02a0*/  LDCU.64 UR6, c[0x0][0x3a0] ;  /* 0x00007400ff0677ac */ /* 0x000e220008000a00 */
[----:B------:R-:W-:Y:S01]  /*02b0*/  IMAD.SHL.U32 R10, R17, 0x8, RZ ;  /* 0x00000008110a7824 */ /* 0x000fe200078e00ff */
[----:B------:R-:W-:-:S04]  /*02c0*/  SHF.R.U32.HI R0, RZ, 0x1d, R17 ;  /* 0x0000001dff007819 */ /* 0x000fc80000011611 */
[----:B0-----:R-:W-:-:S04]  /*02d0*/  IADD3 R8, P0, PT, R10, UR6, RZ ;  /* 0x000000060a087c10 */ /* 0x001fc8000ff1e0ff */
[----:B------:R-:W-:-:S05]  /*02e0*/  IADD3.X R9, PT, PT, R0, UR7, RZ, P0, !PT ;  /* 0x0000000700097c10 */ /* 0x000fca00087fe4ff */
[----:B------:R-:W2:Y:S04]  /*02f0*/  LDG.E.64 R2, desc[UR4][R8.64+0x8] ;  /* 0x0000080408027981 */ /* 0x000ea8000c1e1b00 */
[----:B------:R-:W2:Y:S02]  /*0300*/  LDG.E.64 R18, desc[UR4][R8.64] ;  /* 0x0000000408127981 */ /* 0x000ea4000c1e1b00 */
[----:B--2---:R-:W-:-:S04]  /*0310*/  ISETP.GE.U32.AND P0, PT, R18, R2, PT ;  /* 0x000000021200720c */ /* 0x004fc80003f06070 */
[----:B------:R-:W-:-:S13]  /*0320*/  ISETP.GE.U32.AND.EX P0, PT, R19, R3, PT, P0 ;  /* 0x000000031300720c */ /* 0x000fda0003f06100 */
[----:B------:R-:W-:Y:S05]  /*0330*/  @P0 EXIT ;  /* 0x000000000000094d */ /* 0x000fea0003800000 */
[----:B------:R-:W0:Y:S01]  /*0340*/  LDCU.64 UR8, c[0x0][0x3f0] ;  /* 0x00007e00ff0877ac */ /* 0x000e220008000a00 */
[----:B------:R-:W1:Y:S01]  /*0350*/  LDCU.64 UR6, c[0x0][0x398] ;  /* 0x00007300ff0677ac */ /* 0x000e620008000a00 */
[----:B0-----:R-:W-:-:S04]  /*0360*/  UISETP.NE.U32.AND UP0, UPT, UR8, URZ, UPT ;  /* 0x000000ff0800728c */ /* 0x001fc8000bf05070 */
[----:B------:R-:W-:Y:S01]  /*0370*/  UISETP.NE.AND.EX UP0, UPT, UR9, URZ, UPT, UP0 ;  /* 0x000000ff0900728c */ /* 0x000fe2000bf05300 */
[----:B-1----:R-:W-:-:S04]  /*0380*/  IADD3 R10, P0, PT, R10, UR6, RZ ;  /* 0x000000060a0a7c10 */ /* 0x002fc8000ff1e0ff */
[----:B------:R-:W-:Y:S01]  /*0390*/  IADD3.X R11, PT, PT, R0, UR7, RZ, P0, !PT ;  /* 0x00000007000b7c10 */ /* 0x000fe200087fe4ff */
[----:B------:R-:W-:-:S03]  /*03a0*/  IMAD.MOV.U32 R0, RZ, RZ, R18 ;  /* 0x000000ffff007224 */ /* 0x000fc600078e0012 */
[----:B------:R-:W-:Y:S05]  /*03b0*/  BRA.U !UP0, `(.L_x_56) ;  /* 0x0000000108f87547 */ /* 0x000fea000b800000 */
[----:B------:R-:W5:Y:S02]  /*03c0*/  LDG.E.64 R10, desc[UR4][R10.64] ;  /* 0x000000040a0a7981 */ /* 0x000f64000c1e1b00 */
.L_x_61:
[----:B------:R-:W0:Y:S01]  /*03d0*/  LDCU.64 UR6, c[0x0][0x3a8] ;  /* 0x00007500ff0677ac */ /* 0x000e220008000a00 */
[C---:B------:R-:W-:Y:S01]  /*03e0*/  IMAD.SHL.U32 R14, R0.reuse, 0x8, RZ ;  /* 0x00000008000e7824 */ /* 0x040fe200078e00ff */
[----:B------:R-:W-:Y:S01]  /*03f0*/  SHF.L.U64.HI R5, R0, 0x3, R19 ;  /* 0x0000000300057819 */ /* 0x000fe20000010213 */
[----:B------:R-:W1:Y:S01]  /*0400*/  LDCU.64 UR10, c[0x0][0x3b0] ;  /* 0x00007600ff0a77ac */ /* 0x000e620008000a00 */
[----:B------:R-:W2:Y:S02]  /*0410*/  LDCU.64 UR8, c[0x0][0x408] ;  /* 0x00008100ff0877ac */ /* 0x000ea40008000a00 */
[----:B0-----:R-:W-:-:S04]  /*0420*/  IADD3 R2, P0, PT, R14, UR6, RZ ;  /* 0x000000060e027c10 */ /* 0x001fc8000ff1e0ff */
[----:B------:R-:W-:Y:S01]  /*0430*/  IADD3.X R3, PT, PT, R5, UR7, RZ, P0, !PT ;  /* 0x0000000705037c10 */ /* 0x000fe200087fe4ff */
[----:B------:R-:W0:Y:S04]  /*0440*/  LDCU.64 UR6, c[0x0][0x3e0] ;  /* 0x00007c00ff0677ac */ /* 0x000e280008000a00 */
[----:B------:R-:W0:Y:S01]  /*0450*/  LDG.E.64 R12, desc[UR4][R2.64] ;  /* 0x00000004020c7981 */ /* 0x000e22000c1e1b00 */
[----:B-1----:R-:W-:Y:S01]  /*0460*/  IADD3 R14, P1, PT, R14, UR10, RZ ;  /* 0x0000000a0e0e7c10 */ /* 0x002fe2000ff3e0ff */
[----:B------:R-:W-:-:S03]  /*0470*/  IMAD.MOV.U32 R7, RZ, RZ, 0x1 ;  /* 0x00000001ff077424 */ /* 0x000fc600078e00ff */
[----:B------:R-:W-:Y:S01]  /*0480*/  IADD3.X R15, PT, PT, R5, UR11, RZ, P1, !PT ;  /* 0x0000000b050f7c10 */ /* 0x000fe20008ffe4ff */
[----:B0-----:R-:W-:-:S04]  /*0490*/  IMAD.WIDE.U32 R12, R17, UR6, R12 ;  /* 0x00000006110c7c25 */ /* 0x001fc8000f8e000c */
[----:B------:R-:W-:Y:S01]  /*04a0*/  IMAD R21, R17, UR7, R13 ;  /* 0x0000000711157c24 */ /* 0x000fe2000f8e020d */
[----:B--2---:R-:W-:-:S04]  /*04b0*/  LEA R4, P0, R12, UR8, 0x2 ;  /* 0x000000080c047c11 */ /* 0x004fc8000f8010ff */
[----:B------:R-:W-:-:S05]  /*04c0*/  LEA.HI.X R5, R12, UR9, R21, 0x2, P0 ;  /* 0x000000090c057c11 */ /* 0x000fca00080f1415 */
[----:B------:R0:W-:Y:S04]  /*04d0*/  REDG.E.ADD.STRONG.GPU desc[UR4][R4.64], R7 ;  /* 0x000000070400798e */ /* 0x0001e8000c12e104 */
[----:B-----5:R-:W5:Y:S01]  /*04e0*/  LDG.E.64 R14, desc[UR4][R14.64] ;  /* 0x000000040e0e7981 */ /* 0x020f62000c1e1b00 */
[----:B------:R-:W-:Y:S01]  /*04f0*/  BSSY B1, `(.L_x_57) ;  /* 0x0000023000017945 */ /* 0x000fe20003800000 */
[----:B------:R-:W-:-:S07]  /*0500*/  CS2R R22, SRZ ;  /* 0x0000000000167805 */ /* 0x000fce000001ff00 */
.L_x_60:
[----:B------:R-:W0:Y:S01]  /*0510*/  LDCU.64 UR10, c[0x0][0x3f0] ;  /* 0x00007e00ff0a77ac */ /* 0x000e220008000a00 */
        /* <DEDUP_REMOVED lines=11> */
[----:B--2---:R-:W-:-:S03]  /*05d0*/  LEA R2, P0, R4, UR6, 0x3 ;  /* 0x0000000604027c11 */ /* 0x004fc6000f8018ff */
[----:B------:R-:W-:Y:S01]  /*05e0*/  IMAD.IADD R3, R5, 0x1, R3 ;  /* 0x0000000105037824 */ /* 0x000fe200078e0203 */
[----:B------:R-:W2:Y:S04]  /*05f0*/  LDG.E.64 R6, desc[UR4][R6.64] ;  /* 0x0000000406067981 */ /* 0x000ea8000c1e1b00 */
[----:B------:R-:W-:-:S05]  /*0600*/  LEA.HI.X R3, R4, UR7, R3, 0x3, P0 ;  /* 0x0000000704037c11 */ /* 0x000fca00080f1c03 */
[----:B-----5:R0:W5:Y:S01]  /*0610*/  LDG.E.64 R4, desc[UR4][R2.64] ;  /* 0x0000000402047981 */ /* 0x020162000c1e1b00 */
[----:B------:R-:W-:Y:S01]  /*0620*/  IADD3 R22, P0, PT, R22, 0x1, RZ ;  /* 0x0000000116167810 */ /* 0x000fe20007f1e0ff */
[----:B------:R-:W-:Y:S04]  /*0630*/  BSSY B2, `(.L_x_58) ;  /* 0x000000d000027945 */ /* 0x000fe80003800000 */
[----:B------:R-:W-:Y:S01]  /*0640*/  IMAD.X R23, RZ, RZ, R23, P0 ;  /* 0x000000ffff177224 */ /* 0x000fe200000e0617 */
[----:B------:R-:W-:-:S04]  /*0650*/  ISETP.NE.U32.AND P0, PT, R22, UR10, PT ;  /* 0x0000000a16007c0c */ /* 0x000fc8000bf05070 */
[----:B------:R-:W-:Y:S01]  /*0660*/  ISETP.NE.AND.EX P0, PT, R23, UR11, PT, P0 ;  /* 0x0000000b17007c0c */ /* 0x000fe2000bf05300 */
[----:B0-2---:R-:W-:-:S12]  /*0670*/  DMUL R24, R14, R6 ;  /* 0x000000060e187228 */ /* 0x005fd80000000000 */
.L_x_59:
        /* <DEDUP_REMOVED lines=9> */
.L_x_58:
[----:B------:R-:W-:Y:S05]  /*0710*/  @P0 BRA `(.L_x_60) ;  /* 0xfffffffc007c0947 */ /* 0x000fea000383ffff */
[----:B------:R-:W-:Y:S05]  /*0720*/  BSYNC B1 ;  /* 0x0000000000017941 */ /* 0x000fea0003800000 */
.L_x_57:
[----:B------:R-:W2:Y:S01]  /*0730*/  LDG.E.64 R2, desc[UR4][R8.64+0x8] ;  /* 0x0000080408027981 */ /* 0x000ea2000c1e1b00 */
[----:B------:R-:W-:-:S05]  /*0740*/  IADD3 R0, P0, PT, R0, 0x1, RZ ;  /* 0x0000000100007810 */ /* 0x000fca0007f1e0ff */
[----:B------:R-:W-:Y:S01]  /*0750*/  IMAD.X R19, RZ, RZ, R19, P0 ;  /* 0x000000ffff137224 */ /* 0x000fe200000e0613 */
[----:B--2---:R-:W-:-:S04]  /*0760*/  ISETP.GE.U32.AND P0, PT, R0, R2, PT ;  /* 0x000000020000720c */ /* 0x004fc80003f06070 */
[----:B------:R-:W-:-:S13]  /*0770*/  ISETP.GE.U32.AND.EX P0, PT, R19, R3, PT, P0 ;  /* 0x000000031300720c */ /* 0x000fda0003f06100 */
[----:B------:R-:W-:Y:S05]  /*0780*/  @!P0 BRA `(.L_x_61) ;  /* 0xfffffffc00108947 */ /* 0x000fea000383ffff */
[----:B------:R-:W-:Y:S05]  /*0790*/  EXIT ;  /* 0x000000000000794d */ /* 0x000fea0003800000 */
.L_x_56:
[----:B------:R-:W0:Y:S01]  /*07a0*/  LDCU.64 UR6, c[0x0][0x3a8] ;  /* 0x00007500ff0677ac */ /* 0x000e220008000a00 */
[----:B------:R-:W1:Y:S01]  /*07b0*/  LDCU.64 UR8, c[0x0][0x408] ;  /* 0x00008100ff0877ac */ /* 0x000e620008000a00 */
[----:B0-----:R-:W-:-:S04]  /*07c0*/  LEA R4, P0, R0, UR6, 0x3 ;  /* 0x0000000600047c11 */ /* 0x001fc8000f8018ff */
[----:B------:R-:W-:Y:S01]  /*07d0*/  LEA.HI.X R5, R0, UR7, R19, 0x3, P0 ;  /* 0x0000000700057c11 */ /* 0x000fe200080f1c13 */
[----:B------:R-:W0:Y:S04]  /*07e0*/  LDCU.64 UR6, c[0x0][0x3e0] ;  /* 0x00007c00ff0677ac */ /* 0x000e280008000a00 */
[----:B------:R-:W0:Y:S01]  /*07f0*/  LDG.E.64 R2, desc[UR4][R4.64] ;  /* 0x0000000404027981 */ /* 0x000e22000c1e1b00 */
[----:B------:R-:W-:Y:S02]  /*0800*/  IMAD.MOV.U32 R11, RZ, RZ, 0x1 ;  /* 0x00000001ff0b7424 */ /* 0x000fe400078e00ff */
[----:B0-----:R-:W-:-:S04]  /*0810*/  IMAD.WIDE.U32 R2, R17, UR6, R2 ;  /* 0x0000000611027c25 */ /* 0x001fc8000f8e0002 */
[----:B------:R-:W-:Y:S01]  /*0820*/  IMAD R3, R17, UR7, R3 ;  /* 0x0000000711037c24 */ /* 0x000fe2000f8e0203 */
[----:B-1----:R-:W-:-:S04]  /*0830*/  LEA R6, P0, R2, UR8, 0x2 ;  /* 0x0000000802067c11 */ /* 0x002fc8000f8010ff */
[----:B------:R-:W-:-:S05]  /*0840*/  LEA.HI.X R7, R2, UR9, R3, 0x2, P0 ;  /* 0x0000000902077c11 */ /* 0x000fca00080f1403 */
[----:B------:R0:W-:Y:S04]  /*0850*/  REDG.E.ADD.STRONG.GPU desc[UR4][R6.64], R11 ;  /* 0x0000000b0600798e */ /* 0x0001e8000c12e104 */
[----:B------:R-:W2:Y:S01]  /*0860*/  LDG.E.64 R2, desc[UR4][R8.64+0x8] ;  /* 0x0000080408027981 */ /* 0x000ea2000c1e1b00 */
[----:B------:R-:W-:-:S05]  /*0870*/  IADD3 R0, P0, PT, R0, 0x1, RZ ;  /* 0x0000000100007810 */ /* 0x000fca0007f1e0ff */
[----:B------:R-:W-:Y:S01]  /*0880*/  IMAD.X R19, RZ, RZ, R19, P0 ;  /* 0x000000ffff137224 */ /* 0x000fe200000e0613 */
[----:B--2---:R-:W-:-:S04]  /*0890*/  ISETP.GE.U32.AND P0, PT, R0, R2, PT ;  /* 0x000000020000720c */ /* 0x004fc80003f06070 */
[----:B------:R-:W-:-:S13]  /*08a0*/  ISETP.GE.U32.AND.EX P0, PT, R19, R3, PT, P0 ;  /* 0x000000031300720c */ /* 0x000fda0003f06100 */
[----:B0-----:R-:W-:Y:S05]  /*08b0*/  @!P0 BRA `(.L_x_56) ;  /* 0xfffffffc00b88947 */ /* 0x001fea000383ffff */
[----:B------:R-:W-:Y:S05]  /*08c0*/  EXIT ;  /* 0x000000000000794d */ /* 0x000fea0003800000 */
.L_x_62:
        /* <DEDUP_REMOVED lines=11> */
.L_x_132:


//--------------------- .text._Z19contractionKernel_4PmS_S_S_S_S_PdS0_S0_S0_mmmmmiS0_ --------------------------
	.section	.text._Z19contractionKernel_4PmS_S_S_S_S_PdS0_S0_S0_mmmmmiS0_,"ax",@progbits
	.align	128
        .global         _Z19contractionKernel_4PmS_S_S_S_S_PdS0_S0_S0_mmmmmiS0_
        .type           _Z19contractionKernel_4PmS_S_S_S_S_PdS0_S0_S0_mmmmmiS0_,@function
        .size           _Z19contractionKernel_4PmS_S_S_S_S_PdS0_S0_S0_mmmmmiS0_,(.L_x_133 - _Z19contractionKernel_4PmS_S_S_S_S_PdS0_S0_S0_mmmmmiS0_)
        .other          _Z19contractionKernel_4PmS_S_S_S_S_PdS0_S0_S0_mmmmmiS0_,@"STO_CUDA_ENTRY STV_DEFAULT"
_Z19contractionKernel_4PmS_S_S_S_S_PdS0_S0_S0_mmmmmiS0_:
.text._Z19contractionKernel_4PmS_S_S_S_S_PdS0_S0_S0_mmmmmiS0_:
[----:B------:R-:W0:Y:S08]  /*0000*/  LDC R1, c[0x0][0x37c] ;  /* 0x0000df00ff017b82 */ /* 0x000e300000000800 */
[----:B------:R-:W1:Y:S01]  /*0010*/  LDC R0, c[0x0][0x3f8] ;  /* 0x0000fe00ff007b82 */ /* 0x000e620000000800 */
[----:B------:R-:W2:Y:S01]  /*0020*/  LDCU UR4, c[0x0][0x360] ;  /* 0x00006c00ff0477ac */ /* 0x000ea20008000800 */
[----:B-1----:R-:W-:-:S13]  /*0030*/  ISETP.GT.U32.AND P0, PT, R0, 0x1, PT ;  /* 0x000000010000780c */ /* 0x002fda0003f04070 */
[----:B0-2---:R-:W-:Y:S05]  /*0040*/  @P0 EXIT ;  /* 0x000000000000094d */ /* 0x005fea0003800000 */
[----:B------:R-:W0:Y:S01]  /*0050*/  LDC.64 R2, c[0x0][0x380] ;  /* 0x0000e000ff027b82 */ /* 0x000e220000000a00 */
[----:B------:R-:W0:Y:S07]  /*0060*/  LDCU.64 UR36, c[0x0][0x358] ;  /* 0x00006b00ff2477ac */ /* 0x000e2e0008000a00 */
[----:B------:R-:W1:Y:S01]  /*0070*/  LDC.64 R4, c[0x0][0x390] ;  /* 0x0000e400ff047b82 */ /* 0x000e620000000a00 */
[----:B0-----:R-:W1:Y:S01]  /*0080*/  LDG.E.64 R2, desc[UR36][R2.64+0x8] ;  /* 0x0000082402027981 */ /* 0x001e62000c1e1b00 */
[----:B------:R-:W0:Y:S01]  /*0090*/  S2R R8, SR_CTAID.X ;  /* 0x0000000000087919 */ /* 0x000e220000002500 */
[----:B------:R-:W0:Y:S01]  /*00a0*/  S2R R9, SR_TID.X ;  /* 0x0000000000097919 */ /* 0x000e220000002100 */
        /* <DEDUP_REMOVED lines=9> */
[----:B------:R-:W-:Y:S01]  /*0140*/  CS2R R10, SRZ ;  /* 0x00000000000a7805 */ /* 0x000fe2000001ff00 */
[----:B------:R-:W0:Y:S06]  /*0150*/  LDCU.64 UR38, c[0x0][0x390] ;  /* 0x00007200ff2677ac */ /* 0x000e2c0008000a00 */
.L_x_66:
        /* <DEDUP_REMOVED lines=11> */
.L_x_64:
[----:B------:R-:W-:Y:S05]  /*0210*/  BSYNC.RECONVERGENT B6 ;  /* 0x0000000000067941 */ /* 0x000fea0003800200 */
.L_x_63:
[----:B------:R-:W-:-:S05]  /*0220*/  IADD3 R11, P0, PT, R11, 0x1, RZ ;  /* 0x000000010b0b7810 */ /* 0x000fca0007f1e0ff */
[----:B------:R-:W-:Y:S01]  /*0230*/  IMAD.X R10, RZ, RZ, R10, P0 ;  /* 0x000000ffff0a7224 */ /* 0x000fe200000e060a */
[----:B------:R-:W-:-:S04]  /*0240*/  ISETP.GE.U32.AND P0, PT, R11, R2, PT ;  /* 0x000000020b00720c */ /* 0x000fc80003f06070 */
[----:B------:R-:W-:-:S13]  /*0250*/  ISETP.GE.U32.AND.EX P0, PT, R10, R3, PT, P0 ;  /* 0x000000030a00720c */ /* 0x000fda0003f06100 */
[----:B------:R-:W-:Y:S05]  /*0260*/  @!P0 BRA `(.L_x_66) ;  /* 0xfffffffc00bc8947 */ /* 0x000fea000383ffff */
[----:B------:R-:W-:Y:S05]  /*0270*/  EXIT ;  /* 0x000000000000794d */ /* 0x000fea0003800000 */
.L_x_65:
[----:B------:R-:W-:-:S04]  /*0280*/  ISETP.GE.U32.AND P0, PT, R11, R2, PT ;  /* 0x000000020b00720c */ /* 0x000fc80003f06070 */
[----:B------:R-:W-:-:S04]  /*0290*/  ISETP.GE.U32.AND.EX P0, PT, R10, R3, PT, P0 ;  /* 0x000000030a00720c */ /* 0x000fc80003f06100 */
[----:B------:R-:W-:-:S13]  /*02a0*/  ISETP.LT.OR P0, PT, R10, RZ, P0 ;  /* 0x000000ff0a00720c */ /* 0x000fda0000701670 */
[----:B------:R-:W-:Y:S05]  /*02b0*/  @P0 EXIT ;  /* 0x000000000000094d */ /* 0x000fea0003800000 */
[----:B------:R-:W0:Y:S01]  /*02c0*/  LDCU.64 UR8, c[0x0][0x400] ;  /* 0x00008000ff0877ac */ /* 0x000e220008000a00 */
[----:B------:R-:W-:Y:S01]  /*02d0*/  IMAD.SHL.U32 R12, R0, 0x8, RZ ;  /* 0x00000008000c7824 */ /* 0x000fe200078e00ff */
[----:B------:R-:W-:Y:S01]  /*02e0*/  SHF.R.U32.HI R2, RZ, 0x1d, R0 ;  /* 0x0000001dff027819 */ /* 0x000fe20000011600 */
[----:B------:R-:W1:Y:S01]  /*02f0*/  LDCU.64 UR4, c[0x0][0x388] ;  /* 0x00007100ff0477ac */ /* 0x000e620008000a00 */
[----:B------:R-:W2:Y:S01]  /*0300*/  LDCU.64 UR6, c[0x0][0x398] ;  /* 0x00007300ff0677ac */ /* 0x000ea20008000a00 */
[----:B0-----:R-:W-:-:S04]  /*0310*/  UISETP.NE.U32.AND UP0, UPT, UR8, URZ, UPT ;  /* 0x000000ff0800728c */ /* 0x001fc8000bf05070 */
[----:B------:R-:W-:Y:S01]  /*0320*/  UISETP.NE.AND.EX UP0, UPT, UR9, URZ, UPT, UP0 ;  /* 0x000000ff0900728c */ /* 0x000fe2000bf05300 */
[C---:B-1----:R-:W-:Y:S02]  /*0330*/  LEA R14, P0, R11.reuse, UR4, 0x3 ;  /* 0x000000040b0e7c11 */ /* 0x042fe4000f8018ff */
[----:B--2---:R-:W-:Y:S02]  /*0340*/  IADD3 R16, P1, PT, R12, UR6, RZ ;  /* 0x000000060c107c10 */ /* 0x004fe4000ff3e0ff */
[----:B------:R-:W-:Y:S02]  /*0350*/  LEA.HI.X R15, R11, UR5, R10, 0x3, P0 ;  /* 0x000000050b0f7c11 */ /* 0x000fe400080f1c0a */
[----:B------:R-:W-:Y:S02]  /*0360*/  IADD3.X R17, PT, PT, R2, UR7, RZ, P1, !PT ;  /* 0x0000000702117c10 */ /* 0x000fe40008ffe4ff */
[----:B------:R-:W-:Y:S07]  /*0370*/  BRA.U UP0, `(.L_x_67) ;  /* 0x00000001002c7547 */ /* 0x000fee000b800000 */
[----:B------:R-:W-:-:S13]  /*0380*/  LOP3.LUT P0, RZ, R8, R9, RZ, 0xfc, !PT ;  /* 0x0000000908ff7212 */ /* 0x000fda000780fcff */
[----:B------:R-:W-:Y:S05]  /*0390*/  @P0 EXIT ;  /* 0x000000000000094d */ /* 0x000fea0003800000 */
[----:B------:R-:W-:Y:S01]  /*03a0*/  MOV R0, 0x8 ;  /* 0x0000000800007802 */ /* 0x000fe20000000f00 */
[----:B------:R-:W0:Y:S01]  /*03b0*/  LDCU.64 UR4, c[0x4][URZ] ;  /* 0x01000000ff0477ac */ /* 0x000e220008000a00 */
[----:B------:R-:W-:Y:S02]  /*03c0*/  CS2R R6, SRZ ;  /* 0x0000000000067805 */ /* 0x000fe4000001ff00 */
[----:B------:R1:W2:Y:S01]  /*03d0*/  LDC.64 R2, c[0x4][R0] ;  /* 0x0100000000027b82 */ /* 0x0002a20000000a00 */
[----:B0-----:R-:W-:Y:S02]  /*03e0*/  IMAD.U32 R4, RZ, RZ, UR4 ;  /* 0x00000004ff047e24 */ /* 0x001fe4000f8e00ff */
[----:B-1----:R-:W-:-:S07]  /*03f0*/  IMAD.U32 R5, RZ, RZ, UR5 ;  /* 0x00000005ff057e24 */ /* 0x002fce000f8e00ff */
[----:B------:R-:W-:-:S07]  /*0400*/  LEPC R20, `(.L_x_68) ;  /* 0x000000001014794e */ /* 0x000fce0000000000 */
[----:B--2---:R-:W-:Y:S05]  /*0410*/  CALL.ABS.NOINC R2 ;  /* 0x0000000002007343 */ /* 0x004fea0003c00000 */
.L_x_68:
[----:B------:R-:W-:Y:S05]  /*0420*/  EXIT ;  /* 0x000000000000794d */ /* 0x000fea0003800000 */
.L_x_67:
[----:B------:R-:W0:Y:S01]  /*0430*/  LDCU.64 UR4, c[0x0][0x3a0] ;  /* 0x00007400ff0477ac */ /* 0x000e220008000a00 */
[----:B------:R-:W5:Y:S04]  /*0440*/  LDG.E.64 R14, desc[UR36][R14.64] ;  /* 0x000000240e0e7981 */ /* 0x000f68000c1e1b00 */
[----:B------:R-:W5:Y:S01]  /*0450*/  LDG.E.64 R16, desc[UR36][R16.64] ;  /* 0x0000002410107981 */ /* 0x000f62000c1e1b00 */
[----:B0-----:R-:W-:-:S04]  /*0460*/  IADD3 R12, P0, PT, R12, UR4, RZ ;  /* 0x000000040c0c7c10 */ /* 0x001fc8000ff1e0ff */
[----:B------:R-:W-:Y:S01]  /*0470*/  IADD3.X R13, PT, PT, R2, UR5, RZ, P0, !PT ;  /* 0x00000005020d7c10 */ /* 0x000fe200087fe4ff */
[----:B------:R-:W0:Y:S04]  /*0480*/  LDCU.64 UR4, c[0x0][0x3f0] ;  /* 0x00007e00ff0477ac */ /* 0x000e280008000a00 */
[----:B------:R-:W2:Y:S04]  /*0490*/  LDG.E.64 R6, desc[UR36][R12.64+0x8] ;  /* 0x000008240c067981 */ /* 0x000ea8000c1e1b00 */
[----:B------:R-:W2:Y:S01]  /*04a0*/  LDG.E.64 R8, desc[UR36][R12.64] ;  /* 0x000000240c087981 */ /* 0x000ea2000c1e1b00 */
[----:B0-----:R-:W-:-:S02]  /*04b0*/  IMAD.U32 R3, RZ, RZ, UR4 ;  /* 0x00000004ff037e24 */ /* 0x001fc4000f8e00ff */
[----:B------:R-:W-:-:S03]  /*04c0*/  IMAD.U32 R5, RZ, RZ, UR5 ;  /* 0x00000005ff057e24 */ /* 0x000fc6000f8e00ff */
[----:B------:R-:W-:-:S04]  /*04d0*/  ISETP.NE.U32.AND P1, PT, R3, RZ, PT ;  /* 0x000000ff0300720c */ /* 0x000fc80003f25070 */
[----:B------:R-:W-:Y:S01]  /*04e0*/  ISETP.NE.AND.EX P1, PT, R5, RZ, PT, P1 ;  /* 0x000000ff0500720c */ /* 0x000fe20003f25310 */
[----:B------:R-:W-:Y:S01]  /*04f0*/  BSSY B0, `(.L_x_69) ;  /* 0x000003f000007945 */ /* 0x000fe20003800000 */
[----:B--2---:R-:W-:-:S04]  /*0500*/  ISETP.GE.U32.AND P0, PT, R8, R6, PT ;  /* 0x000000060800720c */ /* 0x004fc80003f06070 */
[----:B------:R-:W-:-:S04]  /*0510*/  ISETP.GE.U32.AND.EX P0, PT, R9, R7, PT, P0 ;  /* 0x000000070900720c */ /* 0x000fc80003f06100 */
[----:B------:R-:W-:-:S13]  /*0520*/  PLOP3.LUT P0, PT, P0, P1, PT, 0xf2, 0x2f ;  /* 0x00000000002f781c */ /* 0x000fda0000703e72 */
[----:B------:R-:W-:Y:S05]  /*0530*/  @P0 BRA `(.L_x_70) ;  /* 0x0000000000e80947 */ /* 0x000fea0003800000 */
[----:B------:R-:W-:Y:S02]  /*0540*/  IMAD.MOV.U32 R2, RZ, RZ, R8 ;  /* 0x000000ffff027224 */ /* 0x000fe400078e0008 */
[----:B------:R-:W-:-:S07]  /*0550*/  IMAD.MOV.U32 R7, RZ, RZ, R9 ;  /* 0x000000ffff077224 */ /* 0x000fce00078e0009 */
.L_x_75:
[----:B------:R-:W0:Y:S01]  /*0560*/  LDCU.64 UR6, c[0x0][0x3b0] ;  /* 0x00007600ff0677ac */ /* 0x000e220008000a00 */
[C---:B------:R-:W-:Y:S01]  /*0570*/  IMAD.SHL.U32 R20, R2.reuse, 0x8, RZ ;  /* 0x0000000802147824 */ /* 0x040fe200078e00ff */
[----:B------:R-:W-:Y:S01]  /*0580*/  SHF.L.U64.HI R3, R2, 0x3, R7 ;  /* 0x0000000302037819 */ /* 0x000fe20000010207 */
[----:B------:R-:W1:Y:S03]  /*0590*/  LDCU.64 UR4, c[0x0][0x3a8] ;  /* 0x00007500ff0477ac */ /* 0x000e660008000a00 */
[C---:B0-----:R-:W-:Y:S02]  /*05a0*/  IADD3 R18, P1, PT, R20.reuse, UR6, RZ ;  /* 0x0000000614127c10 */ /* 0x041fe4000ff3e0ff */
[----:B-1----:R-:W-:Y:S02]  /*05b0*/  IADD3 R20, P0, PT, R20, UR4, RZ ;  /* 0x0000000414147c10 */ /* 0x002fe4000ff1e0ff */
[----:B------:R-:W-:-:S02]  /*05c0*/  IADD3.X R19, PT, PT, R3, UR7, RZ, P1, !PT ;  /* 0x0000000703137c10 */ /* 0x000fc40008ffe4ff */
[----:B------:R-:W-:-:S04]  /*05d0*/  IADD3.X R21, PT, PT, R3, UR5, RZ, P0, !PT ;  /* 0x0000000503157c10 */ /* 0x000fc800087fe4ff */
[----:B-----5:R-:W5:Y:S04]  /*05e0*/  LDG.E.64 R18, desc[UR36][R18.64] ;  /* 0x0000002412127981 */ /* 0x020f68000c1e1b00 */
[----:B------:R-:W5:Y:S01]  /*05f0*/  LDG.E.64 R20, desc[UR36][R20.64] ;  /* 0x0000002414147981 */ /* 0x000f62000c1e1b00 */
[----:B------:R-:W-:Y:S01]  /*0600*/  BSSY B1, `(.L_x_71) ;  /* 0x0000027000017945 */ /* 0x000fe20003800000 */
[----:B------:R-:W-:Y:S02]  /*0610*/  IMAD.MOV.U32 R6, RZ, RZ, RZ ;  /* 0x000000ffff067224 */ /* 0x000fe400078e00ff */
[----:B------:R-:W-:-:S07]  /*0620*/  IMAD.MOV.U32 R4, RZ, RZ, RZ ;  /* 0x000000ffff047224 */ /* 0x000fce00078e00ff */
.L_x_74:
[----:B------:R-:W0:Y:S01]  /*0630*/  LDCU.64 UR6, c[0x0][0x3f0] ;  /* 0x00007e00ff0677ac */ /* 0x000e220008000a00 */
[----:B------:R-:W-:Y:S02]  /*0640*/  IMAD.MOV.U32 R8, RZ, RZ, R6 ;  /* 0x000000ffff087224 */ /* 0x000fe400078e0006 */
[----:B------:R-:W-:Y:S01]  /*0650*/  IMAD.MOV.U32 R9, RZ, RZ, R4 ;  /* 0x000000ffff097224 */ /* 0x000fe200078e0004 */
[----:B------:R-:W1:Y:S01]  /*0660*/  LDCU.64 UR4, c[0x0][0x3c0] ;  /* 0x00007800ff0477ac */ /* 0x000e620008000a00 */
[----:B0-----:R-:W-:Y:S02]  /*0670*/  IMAD.U32 R3, RZ, RZ, UR6 ;  /* 0x00000006ff037e24 */ /* 0x001fe4000f8e00ff */
[----:B------:R-:W-:Y:S01]  /*0680*/  IMAD.U32 R5, RZ, RZ, UR7 ;  /* 0x00000007ff057e24 */ /* 0x000fe2000f8e00ff */
[----:B------:R-:W0:Y:S01]  /*0690*/  LDCU.64 UR6, c[0x0][0x400] ;  /* 0x00008000ff0677ac */ /* 0x000e220008000a00 */
[-C--:B-----5:R-:W-:Y:S02]  /*06a0*/  IMAD R10, R21, R3.reuse, RZ ;  /* 0x00000003150a7224 */ /* 0x0a0fe400078e02ff */
[----:B------:R-:W-:-:S04]  /*06b0*/  IMAD.WIDE.U32 R22, R20, R3, R8 ;  /* 0x0000000314167225 */ /* 0x000fc800078e0008 */
[----:B------:R-:W-:Y:S01]  /*06c0*/  IMAD R11, R20, R5, R10 ;  /* 0x00000005140b7224 */ /* 0x000fe200078e020a */
[----:B-1----:R-:W-:Y:S01]  /*06d0*/  LEA R10, P0, R22, UR4, 0x3 ;  /* 0x00000004160a7c11 */ /* 0x002fe2000f8018ff */
[----:B------:R-:W-:-:S04]  /*06e0*/  IMAD.WIDE.U32 R8, R0, R3, R8 ;  /* 0x0000000300087225 */ /* 0x000fc800078e0008 */
[----:B------:R-:W-:Y:S02]  /*06f0*/  IMAD.IADD R11, R23, 0x1, R11 ;  /* 0x00000001170b7824 */ /* 0x000fe400078e020b */
[----:B------:R-:W-:-:S03]  /*0700*/  IMAD R23, R0, R5, RZ ;  /* 0x0000000500177224 */ /* 0x000fc600078e02ff */
[----:B------:R-:W-:Y:S01]  /*0710*/  LEA.HI.X R11, R22, UR5, R11, 0x3, P0 ;  /* 0x00000005160b7c11 */ /* 0x000fe200080f1c0b */
[----:B------:R-:W-:Y:S01]  /*0720*/  IMAD.IADD R9, R9, 0x1, R23 ;  /* 0x0000000109097824 */ /* 0x000fe200078e0217 */
[----:B0-----:R-:W-:-:S03]  /*0730*/  LEA R22, P0, R8, UR6, 0x3 ;  /* 0x0000000608167c11 */ /* 0x001fc6000f8018ff */
[----:B------:R-:W2:Y:S01]  /*0740*/  LDG.E.64 R24, desc[UR36][R10.64] ;  /* 0x000000240a187981 */ /* 0x000ea2000c1e1b00 */
[----:B------:R-:W-:-:S05]  /*0750*/  LEA.HI.X R23, R8, UR7, R9, 0x3, P0 ;  /* 0x0000000708177c11 */ /* 0x000fca00080f1c09 */
[----:B------:R0:W5:Y:S01]  /*0760*/  LDG.E.64 R8, desc[UR36][R22.64] ;  /* 0x0000002416087981 */ /* 0x000162000c1e1b00 */
[----:B------:R-:W-:Y:S01]  /*0770*/  IADD3 R6, P0, PT, R6, 0x1, RZ ;  /* 0x0000000106067810 */ /* 0x000fe20007f1e0ff */
[----:B------:R-:W-:Y:S04]  /*0780*/  BSSY B2, `(.L_x_72) ;  /* 0x000000d000027945 */ /* 0x000fe80003800000 */
[----:B------:R-:W-:Y:S01]  /*0790*/  IMAD.X R4, RZ, RZ, R4, P0 ;  /* 0x000000ffff047224 */ /* 0x000fe200000e0604 */
[----:B------:R-:W-:-:S04]  /*07a0*/  ISETP.NE.U32.AND P0, PT, R6, R3, PT ;  /* 0x000000030600720c */ /* 0x000fc80003f05070 */
[----:B------:R-:W-:Y:S01]  /*07b0*/  ISETP.NE.AND.EX P0, PT, R4, R5, PT, P0 ;  /* 0x000000050400720c */ /* 0x000fe20003f05300 */
[----:B0-2---:R-:W-:-:S12]  /*07c0*/  DMUL R24, R18, R24 ;  /* 0x0000001812187228 */ /* 0x005fd80000000000 */
.L_x_73:
        /* <DEDUP_REMOVED lines=9> */
.L_x_72:
[----:B------:R-:W-:Y:S05]  /*0860*/  @P0 BRA `(.L_x_74) ;  /* 0xfffffffc00700947 */ /* 0x000fea000383ffff */
[----:B------:R-:W-:Y:S05]  /*0870*/  BSYNC B1 ;  /* 0x0000000000017941 */ /* 0x000fea0003800000 */
.L_x_71:
[----:B------:R-:W2:Y:S01]  /*0880*/  LDG.E.64 R8, desc[UR36][R12.64+0x8] ;  /* 0x000008240c087981 */ /* 0x000ea2000c1e1b00 */
[----:B------:R-:W-:-:S05]  /*0890*/  IADD3 R2, P0, PT, R2, 0x1, RZ ;  /* 0x0000000102027810 */ /* 0x000fca0007f1e0ff */
[----:B------:R-:W-:Y:S01]  /*08a0*/  IMAD.X R7, RZ, RZ, R7, P0 ;  /* 0x000000ffff077224 */ /* 0x000fe200000e0607 */
[----:B--2---:R-:W-:-:S04]  /*08b0*/  ISETP.GE.U32.AND P0, PT, R2, R8, PT ;  /* 0x000000080200720c */ /* 0x004fc80003f06070 */
[----:B------:R-:W-:-:S13]  /*08c0*/  ISETP.GE.U32.AND.EX P0, PT, R7, R9, PT, P0 ;  /* 0x000000090700720c */ /* 0x000fda0003f06100 */
[----:B------:R-:W-:Y:S05]  /*08d0*/  @!P0 BRA `(.L_x_75) ;  /* 0xfffffffc00208947 */ /* 0x000fea000383ffff */
.L_x_70:
[----:B------:R-:W-:Y:S05]  /*08e0*/  BSYNC B0 ;  /* 0x0000000000007941 */ /* 0x000fea0003800000 */
.L_x_69:
[----:B------:R-:W0:Y:S02]  /*08f0*/  LDCU.64 UR4, c[0x0][0x3e8] ;  /* 0x00007d00ff0477ac */ /* 0x000e240008000a00 */
[----:B0-----:R-:W-:-:S04]  /*0900*/  ISETP.NE.U32.AND P0, PT, RZ, UR4, PT ;  /* 0x00000004ff007c0c */ /* 0x001fc8000bf05070 */
[----:B------:R-:W-:-:S13]  /*0910*/  ISETP.NE.AND.EX P0, PT, RZ, UR5, PT, P0 ;  /* 0x00000005ff007c0c */ /* 0x000fda000bf05300 */
[----:B------:R-:W-:Y:S05]  /*0920*/  @!P0 EXIT ;  /* 0x000000000000894d */ /* 0x000fea0003800000 */
[----:B------:R-:W-:-:S04]  /*0930*/  ISETP.NE.U32.AND P0, PT, R3, RZ, PT ;  /* 0x000000ff0300720c */ /* 0x000fc80003f05070 */
[----:B------:R-:W-:-:S13]  /*0940*/  ISETP.NE.AND.EX P0, PT, R5, RZ, PT, P0 ;  /* 0x000000ff0500720c */ /* 0x000fda0003f05300 */
[----:B------:R-:W-:Y:S05]  /*0950*/  @!P0 EXIT ;  /* 0x000000000000894d */ /* 0x000fea0003800000 */
[----:B------:R-:W0:Y:S02]  /*0960*/  LDCU UR4, c[0x0][0x3f8] ;  /* 0x00007f00ff0477ac */ /* 0x000e240008000800 */
[----:B0-----:R-:W-:-:S04]  /*0970*/  ULOP3.LUT UR4, UR4, 0x1, URZ, 0xc0, !UPT ;  /* 0x0000000104047892 */ /* 0x001fc8000f8ec0ff */
[----:B------:R-:W-:-:S09]  /*0980*/  UISETP.NE.U32.AND UP0, UPT, UR4, 0x1, UPT ;  /* 0x000000010400788c */ /* 0x000fd2000bf05070 */
[----:B------:R-:W-:Y:S05]  /*0990*/  BRA.U UP0, `(.L_x_76) ;  /* 0x0000000100f07547 */ /* 0x000fea000b800000 */
[----:B------:R-:W-:Y:S02]  /*09a0*/  IMAD.MOV.U32 R22, RZ, RZ, RZ ;  /* 0x000000ffff167224 */ /* 0x000fe400078e00ff */
[----:B------:R-:W-:-:S07]  /*09b0*/  IMAD.MOV.U32 R21, RZ, RZ, RZ ;  /* 0x000000ffff157224 */ /* 0x000fce00078e00ff */
.L_x_81:
[----:B------:R-:W0:Y:S01]  /*09c0*/  LDCU.64 UR6, c[0x0][0x3e8] ;  /* 0x00007d00ff0677ac */ /* 0x000e220008000a00 */
[----:B------:R-:W-:Y:S01]  /*09d0*/  IMAD.MOV.U32 R20, RZ, RZ, R22 ;  /* 0x000000ffff147224 */ /* 0x000fe200078e0016 */
[----:B------:R-:W-:Y:S01]  /*09e0*/  BSSY B0, `(.L_x_77) ;  /* 0x0000030000007945 */ /* 0x000fe20003800000 */
[----:B------:R-:W-:Y:S01]  /*09f0*/  IMAD.MOV.U32 R19, RZ, RZ, RZ ;  /* 0x000000ffff137224 */ /* 0x000fe200078e00ff */
[----:B------:R-:W1:Y:S01]  /*0a00*/  LDCU.64 UR4, c[0x0][0x3b8] ;  /* 0x00007700ff0477ac */ /* 0x000e620008000a00 */
[----:B0----5:R-:W-:Y:S02]  /*0a10*/  IMAD R3, R15, UR6, RZ ;  /* 0x000000060f037c24 */ /* 0x021fe4000f8e02ff */
[----:B------:R-:W-:-:S04]  /*0a20*/  IMAD.WIDE.U32 R4, R14, UR6, R20 ;  /* 0x000000060e047c25 */ /* 0x000fc8000f8e0014 */
[----:B------:R-:W-:Y:S01]  /*0a30*/  IMAD R3, R14, UR7, R3 ;  /* 0x000000070e037c24 */ /* 0x000fe2000f8e0203 */
[----:B-1----:R-:W-:Y:S01]  /*0a40*/  LEA R2, P0, R4, UR4, 0x3 ;  /* 0x0000000404027c11 */ /* 0x002fe2000f8018ff */
[----:B------:R-:W-:Y:S02]  /*0a50*/  IMAD R7, R17, UR6, RZ ;  /* 0x0000000611077c24 */ /* 0x000fe4000f8e02ff */
[----:B------:R-:W-:Y:S02]  /*0a60*/  IMAD.IADD R3, R5, 0x1, R3 ;  /* 0x0000000105037824 */ /* 0x000fe400078e0203 */
[----:B------:R-:W-:-:S03]  /*0a70*/  IMAD.WIDE.U32 R8, R16, UR6, R20 ;  /* 0x0000000610087c25 */ /* 0x000fc6000f8e0014 */
[----:B------:R-:W-:Y:S01]  /*0a80*/  LEA.HI.X R3, R4, UR5, R3, 0x3, P0 ;  /* 0x0000000504037c11 */ /* 0x000fe200080f1c03 */
[----:B------:R-:W-:Y:S02]  /*0a90*/  IMAD R7, R16, UR7, R7 ;  /* 0x0000000710077c24 */ /* 0x000fe4000f8e0207 */
[----:B------:R-:W-:Y:S02]  /*0aa0*/  IMAD.MOV.U32 R20, RZ, RZ, RZ ;  /* 0x000000ffff147224 */ /* 0x000fe400078e00ff */
[----:B------:R-:W-:-:S07]  /*0ab0*/  IMAD.IADD R18, R9, 0x1, R7 ;  /* 0x0000000109127824 */ /* 0x000fce00078e0207 */
.L_x_80:
[----:B------:R-:W0:Y:S01]  /*0ac0*/  LDCU.64 UR6, c[0x0][0x3f0] ;  /* 0x00007e00ff0677ac */ /* 0x000e220008000a00 */
[----:B------:R-:W-:Y:S02]  /*0ad0*/  IMAD.MOV.U32 R4, RZ, RZ, R20 ;  /* 0x000000ffff047224 */ /* 0x000fe400078e0014 */
[----:B------:R-:W-:Y:S01]  /*0ae0*/  IMAD.MOV.U32 R5, RZ, RZ, R19 ;  /* 0x000000ffff057224 */ /* 0x000fe200078e0013 */
[----:B------:R-:W1:Y:S01]  /*0af0*/  LDCU.64 UR8, c[0x0][0x400] ;  /* 0x00008000ff0877ac */ /* 0x000e620008000a00 */
[----:B------:R-:W2:Y:S01]  /*0b00*/  LDCU.64 UR4, c[0x0][0x3c8] ;  /* 0x00007900ff0477ac */ /* 0x000ea20008000a00 */
[----:B0-----:R-:W-:-:S04]  /*0b10*/  IMAD.WIDE.U32 R6, R0, UR6, R4 ;  /* 0x0000000600067c25 */ /* 0x001fc8000f8e0004 */
[----:B------:R-:W-:Y:S01]  /*0b20*/  IMAD R11, R18, UR6, RZ ;  /* 0x00000006120b7c24 */ /* 0x000fe2000f8e02ff */
[----:B-1----:R-:W-:Y:S01]  /*0b30*/  LEA R12, P0, R6, UR8, 0x3 ;  /* 0x00000008060c7c11 */ /* 0x002fe2000f8018ff */
[----:B------:R-:W-:Y:S02]  /*0b40*/  IMAD R7, R0, UR7, R7 ;  /* 0x0000000700077c24 */ /* 0x000fe4000f8e0207 */
        /* <DEDUP_REMOVED lines=15> */
.L_x_79:
        /* <DEDUP_REMOVED lines=9> */
.L_x_78:
[----:B------:R-:W-:Y:S05]  /*0cd0*/  @P0 BRA `(.L_x_80) ;  /* 0xfffffffc00780947 */ /* 0x000fea000383ffff */
[----:B------:R-:W-:Y:S05]  /*0ce0*/  BSYNC B0 ;  /* 0x0000000000007941 */ /* 0x000fea0003800000 */
.L_x_77:
[----:B------:R-:W0:Y:S01]  /*0cf0*/  LDCU.64 UR4, c[0x0][0x3e8] ;  /* 0x00007d00ff0477ac */ /* 0x000e220008000a00 */
[----:B------:R-:W-:-:S05]  /*0d00*/  IADD3 R22, P0, PT, R22, 0x1, RZ ;  /* 0x0000000116167810 */ /* 0x000fca0007f1e0ff */
[----:B------:R-:W-:Y:S01]  /*0d10*/  IMAD.X R21, RZ, RZ, R21, P0 ;  /* 0x000000ffff157224 */ /* 0x000fe200000e0615 */
[----:B0-----:R-:W-:-:S04]  /*0d20*/  ISETP.NE.U32.AND P0, PT, R22, UR4, PT ;  /* 0x0000000416007c0c */ /* 0x001fc8000bf05070 */
[----:B------:R-:W-:-:S13]  /*0d30*/  ISETP.NE.AND.EX P0, PT, R21, UR5, PT, P0 ;  /* 0x0000000515007c0c */ /* 0x000fda000bf05300 */
[----:B------:R-:W-:Y:S05]  /*0d40*/  @!P0 EXIT ;  /* 0x000000000000894d */ /* 0x000fea0003800000 */
[----:B------:R-:W-:Y:S05]  /*0d50*/  BRA `(.L_x_81) ;  /* 0xfffffffc00187947 */ /* 0x000fea000383ffff */
.L_x_76:
[----:B------:R-:W-:Y:S02]  /*0d60*/  IMAD.MOV.U32 R22, RZ, RZ, RZ ;  /* 0x000000ffff167224 */ /* 0x000fe400078e00ff */
[----:B------:R-:W-:-:S07]  /*0d70*/  IMAD.MOV.U32 R21, RZ, RZ, RZ ;  /* 0x000000ffff157224 */ /* 0x000fce00078e00ff */
.L_x_86:
        /* <DEDUP_REMOVED lines=16> */
.L_x_85:
        /* <DEDUP_REMOVED lines=24> */
.L_x_84:
        /* <DEDUP_REMOVED lines=9> */
.L_x_83:
[----:B------:R-:W-:Y:S05]  /*1090*/  @P0 BRA `(.L_x_85) ;  /* 0xfffffffc00780947 */ /* 0x000fea000383ffff */
[----:B------:R-:W-:Y:S05]  /*10a0*/  BSYNC B0 ;  /* 0x0000000000007941 */ /* 0x000fea0003800000 */
.L_x_82:
[----:B------:R-:W0:Y:S01]  /*10b0*/  LDCU.64 UR4, c[0x0][0x3e8] ;  /* 0x00007d00ff0477ac */ /* 0x000e220008000a00 */
[----:B------:R-:W-:-:S05]  /*10c0*/  IADD3 R22, P0, PT, R22, 0x1, RZ ;  /* 0x0000000116167810 */ /* 0x000fca0007f1e0ff */
[----:B------:R-:W-:Y:S01]  /*10d0*/  IMAD.X R21, RZ, RZ, R21, P0 ;  /* 0x000000ffff157224 */ /* 0x000fe200000e0615 */
[----:B0-----:R-:W-:-:S04]  /*10e0*/  ISETP.NE.U32.AND P0, PT, R22, UR4, PT ;  /* 0x0000000416007c0c */ /* 0x001fc8000bf05070 */
[----:B------:R-:W-:-:S13]  /*10f0*/  ISETP.NE.AND.EX P0, PT, R21, UR5, PT, P0 ;  /* 0x0000000515007c0c */ /* 0x000fda000bf05300 */
[----:B------:R-:W-:Y:S05]  /*1100*/  @!P0 EXIT ;  /* 0x000000000000894d */ /* 0x000fea0003800000 */
[----:B------:R-:W-:Y:S05]  /*1110*/  BRA `(.L_x_86) ;  /* 0xfffffffc00187947 */ /* 0x000fea000383ffff */
.L_x_87:
        /* <DEDUP_REMOVED lines=14> */
.L_x_133:


//--------------------- .text._Z30GPU_5loop_contraction_kernel_0PmS_S_S_S_S_PdS0_S0_S0_mmmmmimmmmmm --------------------------
	.section	.text._Z30GPU_5loop_contraction_kernel_0PmS_S_S_S_S_PdS0_S0_S0_mmmmmimmmmmm,"ax",@progbits
	.align	128
        .global         _Z30GPU_5loop_contraction_kernel_0PmS_S_S_S_S_PdS0_S0_S0_mmmmmimmmmmm
        .type           _Z30GPU_5loop_contraction_kernel_0PmS_S_S_S_S_PdS0_S0_S0_mmmmmimmmmmm,@function
        .size           _Z30GPU_5loop_contraction_kernel_0PmS_S_S_S_S_PdS0_S0_S0_mmmmmimmmmmm,(.L_x_134 - _Z30GPU_5loop_contraction_kernel_0PmS_S_S_S_S_PdS0_S0_S0_mmmmmimmmmmm)
        .other          _Z30GPU_5loop_contraction_kernel_0PmS_S_S_S_S_PdS0_S0_S0_mmmmmimmmmmm,@"STO_CUDA_ENTRY STV_DEFAULT"
_Z30GPU_5loop_contraction_kernel_0PmS_S_S_S_S_PdS0_S0_S0_mmmmmimmmmmm:
.text._Z30GPU_5loop_contraction_kernel_0PmS_S_S_S_S_PdS0_S0_S0_mmmmmimmmmmm:
[----:B------:R-:W-:Y:S01]  /*0000*/  LDC R1, c[0x0][0x37c] ;  /* 0x0000df00ff017b82 */ /* 0x000fe20000000800 */
[----:B------:R-:W0:Y:S01]  /*0010*/  LDCU.64 UR4, c[0x0][0x408] ;  /* 0x00008100ff0477ac */ /* 0x000e220008000a00 */
[----:B------:R-:W1:Y:S06]  /*0020*/  S2R R0, SR_TID.X ;  /* 0x0000000000007919 */ /* 0x000e6c0000002100 */
[----:B------:R-:W1:Y:S01]  /*0030*/  S2UR UR8, SR_CTAID.X ;  /* 0x00000000000879c3 */ /* 0x000e620000002500 */
[----:B------:R-:W-:Y:S01]  /*0040*/  PLOP3.LUT P0, PT, PT, PT, PT, 0x8, 0x80 ;  /* 0x000000000080781c */ /* 0x000fe20003f0e170 */
[----:B------:R-:W-:Y:S01]  /*0050*/  IMAD.MOV.U32 R12, RZ, RZ, -0x1 ;  /* 0xffffffffff0c7424 */ /* 0x000fe200078e00ff */
[----:B------:R-:W2:Y:S01]  /*0060*/  LDCU.64 UR6, c[0x0][0x358] ;  /* 0x00006b00ff0677ac */ /* 0x000ea20008000a00 */
[----:B------:R-:W-:-:S04]  /*0070*/  IMAD.MOV.U32 R13, RZ, RZ, -0x1 ;  /* 0xffffffffff0d7424 */ /* 0x000fc800078e00ff */
[----:B------:R-:W1:Y:S01]  /*0080*/  LDC R7, c[0x0][0x360] ;  /* 0x0000d800ff077b82 */ /* 0x000e620000000800 */
[----:B0-----:R-:W-:-:S04]  /*0090*/  UIADD3 UR4, UP0, UPT, UR4, -0x1, URZ ;  /* 0xffffffff04047890 */ /* 0x001fc8000ff1e0ff */
[----:B------:R-:W-:Y:S02]  /*00a0*/  UIADD3.X UR5, UPT, UPT, UR5, -0x1, URZ, UP0, !UPT ;  /* 0xffffffff05057890 */ /* 0x000fe400087fe4ff */
[----:B------:R-:W-:-:S04]  /*00b0*/  UISETP.NE.U32.AND UP0, UPT, UR4, URZ, UPT ;  /* 0x000000ff0400728c */ /* 0x000fc8000bf05070 */
[----:B------:R-:W-:Y:S01]  /*00c0*/  UISETP.NE.AND.EX UP0, UPT, UR5, URZ, UPT, UP0 ;  /* 0x000000ff0500728c */ /* 0x000fe2000bf05300 */
[----:B-1----:R-:W-:-:S08]  /*00d0*/  IMAD R7, R7, UR8, R0 ;  /* 0x0000000807077c24 */ /* 0x002fd0000f8e0200 */
[----:B--2---:R-:W-:Y:S05]  /*00e0*/  BRA.U !UP0, `(.L_x_88) ;  /* 0x0000000108947547 */ /* 0x004fea000b800000 */
[----:B------:R-:W-:Y:S01]  /*00f0*/  BSSY.RECONVERGENT B0, `(.L_x_88) ;  /* 0x0000024000007945 */ /* 0x000fe20003800200 */
[----:B------:R-:W-:Y:S01]  /*0100*/  IMAD.MOV.U32 R0, RZ, RZ, RZ ;  /* 0x000000ffff007224 */ /* 0x000fe200078e00ff */
[----:B------:R-:W0:Y:S01]  /*0110*/  LDCU.64 UR8, c[0x0][0x390] ;  /* 0x00007200ff0877ac */ /* 0x000e220008000a00 */
[----:B------:R-:W-:-:S07]  /*0120*/  IMAD.MOV.U32 R9, RZ, RZ, RZ ;  /* 0x000000ffff097224 */ /* 0x000fce00078e00ff */
.L_x_93:
[----:B0-----:R-:W-:-:S04]  /*0130*/  LEA R4, P1, R0, UR8, 0x3 ;  /* 0x0000000800047c11 */ /* 0x001fc8000f8218ff */
[----:B------:R-:W-:-:S05]  /*0140*/  LEA.HI.X R5, R0, UR9, R9, 0x3, P1 ;  /* 0x0000000900057c11 */ /* 0x000fca00088f1c09 */
[----:B------:R-:W2:Y:S01]  /*0150*/  LDG.E.64 R2, desc[UR6][R4.64] ;  /* 0x0000000604027981 */ /* 0x000ea2000c1e1b00 */
[----:B------:R-:W-:Y:S01]  /*0160*/  BSSY.RELIABLE B1, `(.L_x_89) ;  /* 0x000000f000017945 */ /* 0x000fe20003800100 */
[----:B--2---:R-:W-:-:S04]  /*0170*/  ISETP.GT.U32.AND P1, PT, R2, R7, PT ;  /* 0x000000070200720c */ /* 0x004fc80003f24070 */
[----:B------:R-:W-:-:S13]  /*0180*/  ISETP.GT.U32.AND.EX P1, PT, R3, RZ, PT, P1 ;  /* 0x000000ff0300720c */ /* 0x000fda0003f24110 */
[----:B------:R-:W-:Y:S05]  /*0190*/  @P1 BRA `(.L_x_90) ;  /* 0x0000000000141947 */ /* 0x000fea0003800000 */
[----:B------:R-:W2:Y:S02]  /*01a0*/  LDG.E.64 R2, desc[UR6][R4.64+0x8] ;  /* 0x0000080604027981 */ /* 0x000ea4000c1e1b00 */
[----:B--2---:R-:W-:-:S04]  /*01b0*/  ISETP.GT.U32.AND P1, PT, R2, R7, PT ;  /* 0x000000070200720c */ /* 0x004fc80003f24070 */
[----:B------:R-:W-:-:S13]  /*01c0*/  ISETP.GT.U32.AND.EX P1, PT, R3, RZ, PT, P1 ;  /* 0x000000ff0300720c */ /* 0x000fda0003f24110 */
[----:B------:R-:W-:Y:S05]  /*01d0*/  @P1 BREAK.RELIABLE B1 ;  /* 0x0000000000011942 */ /* 0x000fea0003800100 */
[----:B------:R-:W-:Y:S05]  /*01e0*/  @P1 BRA `(.L_x_91) ;  /* 0x0000000000241947 */ /* 0x000fea0003800000 */
.L_x_90:
[----:B------:R-:W-:-:S04]  /*01f0*/  IADD3 R0, P1, PT, R0, 0x1, RZ ;  /* 0x0000000100007810 */ /* 0x000fc80007f3e0ff */
[----:B------:R-:W-:Y:S02]  /*0200*/  IADD3.X R2, PT, PT, RZ, R9, RZ, P1, !PT ;  /* 0x00000009ff027210 */ /* 0x000fe40000ffe4ff */
[----:B------:R-:W-:-:S04]  /*0210*/  ISETP.NE.U32.AND P1, PT, R0, UR4, PT ;  /* 0x0000000400007c0c */ /* 0x000fc8000bf25070 */
[----:B------:R-:W-:-:S13]  /*0220*/  ISETP.NE.AND.EX P1, PT, R2, UR5, PT, P1 ;  /* 0x0000000502007c0c */ /* 0x000fda000bf25310 */
[----:B------:R-:W-:Y:S05]  /*0230*/  @!P1 BREAK.RELIABLE B1 ;  /* 0x0000000000019942 */ /* 0x000fea0003800100 */
[----:B------:R-:W-:Y:S05]  /*0240*/  @!P1 BRA `(.L_x_92) ;  /* 0x0000000000389947 */ /* 0x000fea0003800000 */
[----:B------:R-:W-:Y:S05]  /*0250*/  BSYNC.RELIABLE B1 ;  /* 0x0000000000017941 */ /* 0x000fea0003800100 */
.L_x_89:
[----:B------:R-:W-:Y:S01]  /*0260*/  IMAD.MOV.U32 R9, RZ, RZ, R2 ;  /* 0x000000ffff097224 */ /* 0x000fe200078e0002 */
[----:B------:R-:W-:Y:S06]  /*0270*/  BRA `(.L_x_93) ;  /* 0xfffffffc00ac7947 */ /* 0x000fec000383ffff */
.L_x_91:
[----:B------:R-:W-:Y:S01]  /*0280*/  ISETP.GE.AND P1, PT, R9, RZ, PT ;  /* 0x000000ff0900720c */ /* 0x000fe20003f26270 */
[----:B------:R-:W-:Y:S02]  /*0290*/  IMAD.MOV.U32 R12, RZ, RZ, R0 ;  /* 0x000000ffff0c7224 */ /* 0x000fe400078e0000 */
[----:B------:R-:W-:-:S10]  /*02a0*/  IMAD.MOV.U32 R13, RZ, RZ, R9 ;  /* 0x000000ffff0d7224 */ /* 0x000fd400078e0009 */
[----:B------:R-:W-:Y:S05]  /*02b0*/  @!P1 BRA `(.L_x_92) ;  /* 0x00000000001c9947 */ /* 0x000fea0003800000 */
[----:B------:R-:W0:Y:S02]  /*02c0*/  LDC.64 R2, c[0x0][0x380] ;  /* 0x0000e000ff027b82 */ /* 0x000e240000000a00 */
[----:B0-----:R-:W2:Y:S01]  /*02d0*/  LDG.E.64 R2, desc[UR6][R2.64+0x8] ;  /* 0x0000080602027981 */ /* 0x001ea2000c1e1b00 */
[----:B------:R-:W-:Y:S01]  /*02e0*/  IMAD.MOV.U32 R12, RZ, RZ, R0 ;  /* 0x000000ffff0c7224 */ /* 0x000fe200078e0000 */
[----:B------:R-:W-:Y:S02]  /*02f0*/  MOV R13, R9 ;  /* 0x00000009000d7202 */ /* 0x000fe40000000f00 */
[----:B--2---:R-:W-:-:S04]  /*0300*/  ISETP.GE.U32.AND P0, PT, R0, R2, PT ;  /* 0x000000020000720c */ /* 0x004fc80003f06070 */
[----:B------:R-:W-:-:S04]  /*0310*/  ISETP.GE.U32.AND.EX P0, PT, R9, R3, PT, P0 ;  /* 0x000000030900720c */ /* 0x000fc80003f06100 */
[----:B------:R-:W-:-:S13]  /*0320*/  PLOP3.LUT P0, PT, P0, PT, PT, 0x8, 0x80 ;  /* 0x000000000080781c */ /* 0x000fda000070e170 */
.L_x_92:
[----:B------:R-:W-:Y:S05]  /*0330*/  BSYNC.RECONVERGENT B0 ;  /* 0x0000000000007941 */ /* 0x000fea0003800200 */
.L_x_88:
[----:B------:R-:W0:Y:S02]  /*0340*/  LDCU.64 UR10, c[0x0][0x420] ;  /* 0x00008400ff0a77ac */ /* 0x000e240008000a00 */
[----:B0-----:R-:W-:-:S04]  /*0350*/  ISETP.GE.U32.AND P1, PT, R7, UR10, PT ;  /* 0x0000000a07007c0c */ /* 0x001fc8000bf26070 */
[----:B------:R-:W-:-:S13]  /*0360*/  ISETP.GE.U32.OR.EX P0, PT, RZ, UR11, !P0, P1 ;  /* 0x0000000bff007c0c */ /* 0x000fda000c706510 */
        /* <DEDUP_REMOVED lines=11> */
[----:B------:R-:W0:Y:S01]  /*0420*/  LDC.64 R2, c[0x0][0x3e8] ;  /* 0x0000fa00ff027b82 */ /* 0x000e220000000a00 */
[----:B------:R-:W1:Y:S01]  /*0430*/  LDCU.64 UR10, c[0x0][0x3f0] ;  /* 0x00007e00ff0a77ac */ /* 0x000e620008000a00 */
[----:B------:R-:W2:Y:S01]  /*0440*/  LDCU.64 UR4, c[0x0][0x388] ;  /* 0x00007100ff0477ac */ /* 0x000ea20008000a00 */
[----:B------:R-:W3:Y:S01]  /*0450*/  LDCU.64 UR8, c[0x0][0x398] ;  /* 0x00007300ff0877ac */ /* 0x000ee20008000a00 */
[----:B-1----:R-:W-:-:S04]  /*0460*/  ISETP.NE.U32.AND P0, PT, RZ, UR10, PT ;  /* 0x0000000aff007c0c */ /* 0x002fc8000bf05070 */
[----:B------:R-:W-:Y:S02]  /*0470*/  ISETP.NE.AND.EX P0, PT, RZ, UR11, PT, P0 ;  /* 0x0000000bff007c0c */ /* 0x000fe4000bf05300 */
[----:B0-----:R-:W-:Y:S02]  /*0480*/  ISETP.EQ.U32.AND P1, PT, R2, RZ, PT ;  /* 0x000000ff0200720c */ /* 0x001fe40003f22070 */
[----:B---3--:R-:W-:Y:S02]  /*0490*/  IADD3 R6, P2, PT, R6, UR8, RZ ;  /* 0x0000000806067c10 */ /* 0x008fe4000ff5e0ff */
[----:B------:R-:W-:Y:S02]  /*04a0*/  ISETP.EQ.OR.EX P0, PT, R3, RZ, !P0, P1 ;  /* 0x000000ff0300720c */ /* 0x000fe40004702710 */
[----:B--2---:R-:W-:Y:S02]  /*04b0*/  LEA R8, P1, R12, UR4, 0x3 ;  /* 0x000000040c087c11 */ /* 0x004fe4000f8218ff */
[----:B------:R-:W-:-:S02]  /*04c0*/  IADD3.X R7, PT, PT, R7, UR9, RZ, P2, !PT ;  /* 0x0000000907077c10 */ /* 0x000fc400097fe4ff */
[----:B------:R-:W-:-:S07]  /*04d0*/  LEA.HI.X R9, R12, UR5, R13, 0x3, P1 ;  /* 0x000000050c097c11 */ /* 0x000fce00088f1c0d */
[----:B------:R-:W-:Y:S05]  /*04e0*/  @P0 EXIT ;  /* 0x000000000000094d */ /* 0x000fea0003800000 */
[----:B------:R-:W-:Y:S02]  /*04f0*/  IMAD.MOV.U32 R25, RZ, RZ, R4 ;  /* 0x000000ffff197224 */ /* 0x000fe400078e0004 */
[----:B------:R-:W-:-:S07]  /*0500*/  IMAD.MOV.U32 R4, RZ, RZ, R5 ;  /* 0x000000ffff047224 */ /* 0x000fce00078e0005 */
.L_x_126:
[----:B------:R-:W0:Y:S01]  /*0510*/  LDCU.64 UR8, c[0x0][0x3b0] ;  /* 0x00007600ff0877ac */ /* 0x000e220008000a00 */
[C---:B------:R-:W-:Y:S01]  /*0520*/  IMAD.SHL.U32 R22, R25.reuse, 0x8, RZ ;  /* 0x0000000819167824 */ /* 0x040fe200078e00ff */
[----:B------:R-:W-:Y:S01]  /*0530*/  SHF.L.U64.HI R12, R25, 0x3, R4 ;  /* 0x00000003190c7819 */ /* 0x000fe20000010204 */
[----:B------:R1:W5:Y:S01]  /*0540*/  LDG.E.64 R16, desc[UR6][R6.64] ;  /* 0x0000000606107981 */ /* 0x000362000c1e1b00 */
[----:B------:R-:W2:Y:S03]  /*0550*/  LDCU.64 UR4, c[0x0][0x3a8] ;  /* 0x00007500ff0477ac */ /* 0x000ea60008000a00 */
[----:B------:R1:W5:Y:S01]  /*0560*/  LDG.E.64 R18, desc[UR6][R8.64] ;  /* 0x0000000608127981 */ /* 0x000362000c1e1b00 */
[C---:B0-----:R-:W-:Y:S02]  /*0570*/  IADD3 R20, P1, PT, R22.reuse, UR8, RZ ;  /* 0x0000000816147c10 */ /* 0x041fe4000ff3e0ff */
[----:B--2---:R-:W-:Y:S01]  /*0580*/  IADD3 R22, P0, PT, R22, UR4, RZ ;  /* 0x0000000416167c10 */ /* 0x004fe2000ff1e0ff */
[----:B------:R-:W0:Y:S01]  /*0590*/  LDCU UR4, c[0x0][0x3f8] ;  /* 0x00007f00ff0477ac */ /* 0x000e220008000800 */
[----:B------:R-:W-:-:S02]  /*05a0*/  IADD3.X R21, PT, PT, R12, UR9, RZ, P1, !PT ;  /* 0x000000090c157c10 */ /* 0x000fc40008ffe4ff */
[----:B------:R-:W-:-:S04]  /*05b0*/  IADD3.X R23, PT, PT, R12, UR5, RZ, P0, !PT ;  /* 0x000000050c177c10 */ /* 0x000fc800087fe4ff */
[----:B------:R-:W5:Y:S04]  /*05c0*/  LDG.E.64 R20, desc[UR6][R20.64] ;  /* 0x0000000614147981 */ /* 0x000f68000c1e1b00 */
[----:B------:R-:W5:Y:S01]  /*05d0*/  LDG.E.64 R22, desc[UR6][R22.64] ;  /* 0x0000000616167981 */ /* 0x000f62000c1e1b00 */
[----:B0-----:R-:W-:Y:S01]  /*05e0*/  UISETP.NE.AND UP0, UPT, UR4, URZ, UPT ;  /* 0x000000ff0400728c */ /* 0x001fe2000bf05270 */
[----:B------:R-:W-:Y:S08]  /*05f0*/  BSSY B1, `(.L_x_94) ;  /* 0x000010d000017945 */ /* 0x000ff00003800000 */
[----:B-1----:R-:W-:Y:S05]  /*0600*/  BRA.U !UP0, `(.L_x_95) ;  /* 0x0000000d08387547 */ /* 0x002fea000b800000 */
[----:B------:R-:W-:-:S09]  /*0610*/  UISETP.NE.AND UP0, UPT, UR4, 0x1, UPT ;  /* 0x000000010400788c */ /* 0x000fd2000bf05270 */
[----:B------:R-:W-:Y:S05]  /*0620*/  BRA.U !UP0, `(.L_x_96) ;  /* 0x00000009082c7547 */ /* 0x000fea000b800000 */
[----:B------:R-:W-:Y:S01]  /*0630*/  UISETP.NE.AND UP0, UPT, UR4, 0x2, UPT ;  /* 0x000000020400788c */ /* 0x000fe2000bf05270 */
[----:B------:R-:W-:Y:S08]  /*0640*/  BSSY B0, `(.L_x_97) ;  /* 0x0000088000007945 */ /* 0x000ff00003800000 */
[----:B------:R-:W-:Y:S05]  /*0650*/  BRA.U UP0, `(.L_x_98) ;  /* 0x0000000500047547 */ /* 0x000fea000b800000 */
[----:B------:R-:W-:Y:S01]  /*0660*/  HFMA2 R24, -RZ, RZ, 0, 0 ;  /* 0x00000000ff187431 */ /* 0x000fe200000001ff */
[----:B------:R-:W-:Y:S01]  /*0670*/  BSSY B2, `(.L_x_99) ;  /* 0x000003e000027945 */ /* 0x000fe20003800000 */
[----:B------:R-:W-:-:S07]  /*0680*/  IMAD.MOV.U32 R35, RZ, RZ, RZ ;  /* 0x000000ffff237224 */ /* 0x000fce00078e00ff */
.L_x_104:
[----:B------:R-:W0:Y:S01]  /*0690*/  LDCU.64 UR8, c[0x0][0x3e8] ;  /* 0x00007d00ff0877ac */ /* 0x000e220008000a00 */
[----:B------:R-:W-:Y:S01]  /*06a0*/  IMAD.MOV.U32 R34, RZ, RZ, R24 ;  /* 0x000000ffff227224 */ /* 0x000fe200078e0018 */
[----:B------:R-:W-:Y:S01]  /*06b0*/  BSSY B3, `(.L_x_100) ;  /* 0x0000033000037945 */ /* 0x000fe20003800000 */
[----:B------:R-:W-:Y:S01]  /*06c0*/  MOV R37, RZ ;  /* 0x000000ff00257202 */ /* 0x000fe20000000f00 */
        /* <DEDUP_REMOVED lines=12> */
.L_x_103:
[----:B------:R-:W0:Y:S01]  /*0790*/  LDCU.64 UR4, c[0x0][0x3f0] ;  /* 0x00007e00ff0477ac */ /* 0x000e220008000a00 */
[----:B------:R-:W-:Y:S01]  /*07a0*/  IMAD.MOV.U32 R12, RZ, RZ, R34 ;  /* 0x000000ffff0c7224 */ /* 0x000fe200078e0022 */
[----:B------:R-:W2:Y:S01]  /*07b0*/  LDG.E.64 R28, desc[UR6][R32.64] ;  /* 0x00000006201c7981 */ /* 0x000ea2000c1e1b00 */
[----:B------:R-:W-:Y:S01]  /*07c0*/  IMAD.MOV.U32 R13, RZ, RZ, R37 ;  /* 0x000000ffff0d7224 */ /* 0x000fe200078e0025 */
[----:B------:R-:W1:Y:S01]  /*07d0*/  LDCU.128 UR8, c[0x0][0x3c0] ;  /* 0x00007800ff0877ac */ /* 0x000e620008000c00 */
[----:B0-----:R-:W-:Y:S02]  /*07e0*/  IMAD R5, R17, UR4, RZ ;  /* 0x0000000411057c24 */ /* 0x001fe4000f8e02ff */
[----:B------:R-:W-:-:S04]  /*07f0*/  IMAD.WIDE.U32 R2, R16, UR4, R12 ;  /* 0x0000000410027c25 */ /* 0x000fc8000f8e000c */
[----:B------:R-:W-:Y:S01]  /*0800*/  IMAD R5, R16, UR5, R5 ;  /* 0x0000000510057c24 */ /* 0x000fe2000f8e0205 */
[----:B-1----:R-:W-:-:S03]  /*0810*/  LEA R14, P0, R2, UR8, 0x3 ;  /* 0x00000008020e7c11 */ /* 0x002fc6000f8018ff */
[----:B------:R-:W-:Y:S02]  /*0820*/  IMAD.IADD R5, R3, 0x1, R5 ;  /* 0x0000000103057824 */ /* 0x000fe400078e0205 */
[----:B------:R-:W-:Y:S02]  /*0830*/  IMAD R3, R36, UR4, RZ ;  /* 0x0000000424037c24 */ /* 0x000fe4000f8e02ff */
[----:B------:R-:W-:Y:S01]  /*0840*/  IMAD.WIDE.U32 R12, R26, UR4, R12 ;  /* 0x000000041a0c7c25 */ /* 0x000fe2000f8e000c */
[----:B------:R-:W-:-:S03]  /*0850*/  LEA.HI.X R15, R2, UR9, R5, 0x3, P0 ;  /* 0x00000009020f7c11 */ /* 0x000fc600080f1c05 */
[----:B------:R-:W-:Y:S01]  /*0860*/  IMAD R3, R26, UR5, R3 ;  /* 0x000000051a037c24 */ /* 0x000fe2000f8e0203 */
[----:B------:R-:W-:Y:S02]  /*0870*/  LEA R30, P0, R12, UR10, 0x3 ;  /* 0x0000000a0c1e7c11 */ /* 0x000fe4000f8018ff */
[----:B------:R-:W3:Y:S02]  /*0880*/  LDG.E.64 R14, desc[UR6][R14.64] ;  /* 0x000000060e0e7981 */ /* 0x000ee4000c1e1b00 */
[----:B------:R-:W-:-:S04]  /*0890*/  IADD3 R3, PT, PT, R13, R3, RZ ;  /* 0x000000030d037210 */ /* 0x000fc80007ffe0ff */
[----:B------:R-:W-:Y:S01]  /*08a0*/  LEA.HI.X R31, R12, UR11, R3, 0x3, P0 ;  /* 0x0000000b0c1f7c11 */ /* 0x000fe200080f1c03 */
[----:B------:R-:W-:-:S04]  /*08b0*/  IMAD.MOV.U32 R0, RZ, RZ, R12 ;  /* 0x000000ffff007224 */ /* 0x000fc800078e000c */
[----:B------:R0:W5:Y:S01]  /*08c0*/  LDG.E.64 R12, desc[UR6][R30.64] ;  /* 0x000000061e0c7981 */ /* 0x000162000c1e1b00 */
[----:B------:R-:W-:Y:S01]  /*08d0*/  IADD3 R34, P0, PT, R34, 0x1, RZ ;  /* 0x0000000122227810 */ /* 0x000fe20007f1e0ff */
[----:B------:R-:W-:Y:S04]  /*08e0*/  BSSY B4, `(.L_x_101) ;  /* 0x000000e000047945 */ /* 0x000fe80003800000 */
[----:B------:R-:W-:Y:S01]  /*08f0*/  IMAD.X R37, RZ, RZ, R37, P0 ;  /* 0x000000ffff257224 */ /* 0x000fe200000e0625 */
[----:B------:R-:W-:-:S04]  /*0900*/  ISETP.NE.U32.AND P0, PT, R34, UR4, PT ;  /* 0x0000000422007c0c */ /* 0x000fc8000bf05070 */
[----:B------:R-:W-:Y:S01]  /*0910*/  ISETP.NE.AND.EX P1, PT, R37, UR5, PT, P0 ;  /* 0x0000000525007c0c */ /* 0x000fe2000bf25300 */
[----:B--2---:R-:W-:-:S08]  /*0920*/  DMUL R28, R20, R28 ;  /* 0x0000001c141c7228 */ /* 0x004fd00000000000 */
[----:B0--3--:R-:W-:-:S11]  /*0930*/  DMUL R28, R28, R14 ;  /* 0x0000000e1c1c7228 */ /* 0x009fd60000000000 */
.L_x_102:
        /* <DEDUP_REMOVED lines=9> */
.L_x_101:
[----:B------:R-:W-:Y:S05]  /*09d0*/  @P1 BRA `(.L_x_103) ;  /* 0xfffffffc006c1947 */ /* 0x000fea000383ffff */
[----:B------:R-:W-:Y:S05]  /*09e0*/  BSYNC B3 ;  /* 0x0000000000037941 */ /* 0x000fea0003800000 */
.L_x_100:
[----:B------:R-:W0:Y:S01]  /*09f0*/  LDCU.64 UR4, c[0x0][0x3e8] ;  /* 0x00007d00ff0477ac */ /* 0x000e220008000a00 */
[----:B------:R-:W-:-:S04]  /*0a00*/  IADD3 R24, P0, PT, R24, 0x1, RZ ;  /* 0x0000000118187810 */ /* 0x000fc80007f1e0ff */
[----:B------:R-:W-:Y:S02]  /*0a10*/  IADD3.X R35, PT, PT, RZ, R35, RZ, P0, !PT ;  /* 0x00000023ff237210 */ /* 0x000fe400007fe4ff */
[----:B0-----:R-:W-:-:S04]  /*0a20*/  ISETP.NE.U32.AND P0, PT, R24, UR4, PT ;  /* 0x0000000418007c0c */ /* 0x001fc8000bf05070 */
[----:B------:R-:W-:-:S13]  /*0a30*/  ISETP.NE.AND.EX P0, PT, R35, UR5, PT, P0 ;  /* 0x0000000523007c0c */ /* 0x000fda000bf05300 */
[----:B------:R-:W-:Y:S05]  /*0a40*/  @P0 BRA `(.L_x_104) ;  /* 0xfffffffc00100947 */ /* 0x000fea000383ffff */
[----:B------:R-:W-:Y:S05]  /*0a50*/  BSYNC B2 ;  /* 0x0000000000027941 */ /* 0x000fea0003800000 */
.L_x_99:
[----:B------:R-:W-:Y:S05]  /*0a60*/  BRA `(.L_x_105) ;  /* 0x0000000400147947 */ /* 0x000fea0003800000 */
.L_x_98:
[----:B------:R-:W0:Y:S01]  /*0a70*/  LDCU.128 UR8, c[0x0][0x3c0] ;  /* 0x00007800ff0877ac */ /* 0x000e220008000c00 */
[----:B------:R-:W-:Y:S02]  /*0a80*/  IMAD.MOV.U32 R24, RZ, RZ, RZ ;  /* 0x000000ffff187224 */ /* 0x000fe400078e00ff */
[----:B------:R-:W-:Y:S01]  /*0a90*/  IMAD.MOV.U32 R33, RZ, RZ, RZ ;  /* 0x000000ffff217224 */ /* 0x000fe200078e00ff */
[----:B0----5:R-:W-:Y:S02]  /*0aa0*/  LEA R22, P0, R0, UR10, 0x3 ;  /* 0x0000000a00167c11 */ /* 0x021fe4000f8018ff */
[----:B------:R-:W-:Y:S02]  /*0ab0*/  LEA R26, P1, R2, UR8, 0x3 ;  /* 0x00000008021a7c11 */ /* 0x000fe4000f8218ff */
[----:B------:R-:W-:Y:S02]  /*0ac0*/  LEA.HI.X R23, R0, UR11, R3, 0x3, P0 ;  /* 0x0000000b00177c11 */ /* 0x000fe400080f1c03 */
[----:B------:R-:W-:-:S09]  /*0ad0*/  LEA.HI.X R27, R2, UR9, R5, 0x3, P1 ;  /* 0x00000009021b7c11 */ /* 0x000fd200088f1c05 */
.L_x_113:
[----:B------:R-:W0:Y:S02]  /*0ae0*/  LDCU UR4, c[0x0][0x3f8] ;  /* 0x00007f00ff0477ac */ /* 0x000e240008000800 */
[----:B0-----:R-:W-:-:S09]  /*0af0*/  UISETP.NE.AND UP0, UPT, UR4, 0x2, UPT ;  /* 0x000000020400788c */ /* 0x001fd2000bf05270 */
[----:B------:R-:W-:Y:S05]  /*0b00*/  BRA.U !UP0, `(.L_x_106) ;  /* 0x00000001084c7547 */ /* 0x000fea000b800000 */
[----:B------:R-:W-:-:S09]  /*0b10*/  UISETP.NE.AND UP0, UPT, UR4, 0x1, UPT ;  /* 0x000000010400788c */ /* 0x000fd2000bf05270 */
[----:B------:R-:W-:Y:S05]  /*0b20*/  BRA.U !UP0, `(.L_x_107) ;  /* 0x0000000108287547 */ /* 0x000fea000b800000 */
[----:B------:R-:W-:Y:S01]  /*0b30*/  UISETP.NE.AND UP0, UPT, UR4, URZ, UPT ;  /* 0x000000ff0400728c */ /* 0x000fe2000bf05270 */
[----:B------:R-:W-:-:S08]  /*0b40*/  CS2R R12, SRZ ;  /* 0x00000000000c7805 */ /* 0x000fd0000001ff00 */
[----:B------:R-:W-:Y:S05]  /*0b50*/  BRA.U UP0, `(.L_x_108) ;  /* 0x0000000100507547 */ /* 0x000fea000b800000 */
[----:B------:R-:W0:Y:S01]  /*0b60*/  LDCU.64 UR4, c[0x0][0x3e8] ;  /* 0x00007d00ff0477ac */ /* 0x000e220008000a00 */
[----:B------:R-:W-:Y:S02]  /*0b70*/  IMAD.MOV.U32 R32, RZ, RZ, R24 ;  /* 0x000000ffff207224 */ /* 0x000fe400078e0018 */
[----:B0-----:R-:W-:Y:S02]  /*0b80*/  IMAD R15, R17, UR4, RZ ;  /* 0x00000004110f7c24 */ /* 0x001fe4000f8e02ff */
[----:B------:R-:W-:-:S04]  /*0b90*/  IMAD.WIDE.U32 R12, R16, UR4, R32 ;  /* 0x00000004100c7c25 */ /* 0x000fc8000f8e0020 */
[----:B------:R-:W-:-:S04]  /*0ba0*/  IMAD R15, R16, UR5, R15 ;  /* 0x00000005100f7c24 */ /* 0x000fc8000f8e020f */
[----:B------:R-:W-:Y:S01]  /*0bb0*/  IMAD.IADD R13, R13, 0x1, R15 ;  /* 0x000000010d0d7824 */ /* 0x000fe200078e020f */
[----:B------:R-:W-:Y:S06]  /*0bc0*/  BRA `(.L_x_108) ;  /* 0x0000000000347947 */ /* 0x000fec0003800000 */
.L_x_107:
[----:B------:R-:W0:Y:S01]  /*0bd0*/  LDCU.64 UR4, c[0x0][0x3e8] ;  /* 0x00007d00ff0477ac */ /* 0x000e220008000a00 */
[----:B------:R-:W-:Y:S01]  /*0be0*/  MOV R32, R24 ;  /* 0x0000001800207202 */ /* 0x000fe20000000f00 */
[----:B0-----:R-:W-:-:S04]  /*0bf0*/  IMAD R15, R19, UR4, RZ ;  /* 0x00000004130f7c24 */ /* 0x001fc8000f8e02ff */
[----:B------:R-:W-:-:S04]  /*0c00*/  IMAD.WIDE.U32 R12, R18, UR4, R32 ;  /* 0x00000004120c7c25 */ /* 0x000fc8000f8e0020 */
[----:B------:R-:W-:-:S04]  /*0c10*/  IMAD R15, R18, UR5, R15 ;  /* 0x00000005120f7c24 */ /* 0x000fc8000f8e020f */
[----:B------:R-:W-:Y:S01]  /*0c20*/  IMAD.IADD R13, R15, 0x1, R13 ;  /* 0x000000010f0d7824 */ /* 0x000fe200078e020d */
[----:B------:R-:W-:Y:S06]  /*0c30*/  BRA `(.L_x_108) ;  /* 0x0000000000187947 */ /* 0x000fec0003800000 */
.L_x_106:
[----:B------:R-:W0:Y:S01]  /*0c40*/  LDCU.64 UR4, c[0x0][0x3e8] ;  /* 0x00007d00ff0477ac */ /* 0x000e220008000a00 */
[----:B------:R-:W-:Y:S02]  /*0c50*/  IMAD.MOV.U32 R32, RZ, RZ, R24 ;  /* 0x000000ffff207224 */ /* 0x000fe400078e0018 */
[----:B0-----:R-:W-:Y:S02]  /*0c60*/  IMAD R15, R19, UR4, RZ ;  /* 0x00000004130f7c24 */ /* 0x001fe4000f8e02ff */
[----:B------:R-:W-:-:S04]  /*0c70*/  IMAD.WIDE.U32 R12, R18, UR4, R32 ;  /* 0x00000004120c7c25 */ /* 0x000fc8000f8e0020 */
[----:B------:R-:W-:-:S04]  /*0c80*/  IMAD R15, R18, UR5, R15 ;  /* 0x00000005120f7c24 */ /* 0x000fc8000f8e020f */
[----:B------:R-:W-:-:S07]  /*0c90*/  IMAD.IADD R13, R15, 0x1, R13 ;  /* 0x000000010f0d7824 */ /* 0x000fce00078e020d */
.L_x_108:
[----:B------:R-:W0:Y:S01]  /*0ca0*/  LDCU.64 UR4, c[0x0][0x3b8] ;  /* 0x00007700ff0477ac */ /* 0x000e220008000a00 */
[----:B------:R-:W-:Y:S01]  /*0cb0*/  HFMA2 R32, -RZ, RZ, 0, 0 ;  /* 0x00000000ff207431 */ /* 0x000fe200000001ff */
[----:B------:R-:W-:Y:S01]  /*0cc0*/  BSSY B2, `(.L_x_109) ;  /* 0x0000019000027945 */ /* 0x000fe20003800000 */
[----:B------:R-:W-:Y:S01]  /*0cd0*/  IMAD.MOV.U32 R34, RZ, RZ, RZ ;  /* 0x000000ffff227224 */ /* 0x000fe200078e00ff */
[----:B0-----:R-:W-:-:S04]  /*0ce0*/  LEA R28, P0, R12, UR4, 0x3 ;  /* 0x000000040c1c7c11 */ /* 0x001fc8000f8018ff */
[----:B------:R-:W-:-:S09]  /*0cf0*/  LEA.HI.X R29, R12, UR5, R13, 0x3, P0 ;  /* 0x000000050c1d7c11 */ /* 0x000fd200080f1c0d */
.L_x_112:
[----:B------:R-:W2:Y:S01]  /*0d00*/  LDG.E.64 R14, desc[UR6][R28.64] ;  /* 0x000000061c0e7981 */ /* 0x000ea2000c1e1b00 */
[----:B------:R-:W0:Y:S03]  /*0d10*/  LDCU.64 UR4, c[0x0][0x3f0] ;  /* 0x00007e00ff0477ac */ /* 0x000e260008000a00 */
[----:B------:R-:W3:Y:S04]  /*0d20*/  LDG.E.64 R30, desc[UR6][R26.64] ;  /* 0x000000061a1e7981 */ /* 0x000ee8000c1e1b00 */
[----:B------:R1:W5:Y:S01]  /*0d30*/  LDG.E.64 R12, desc[UR6][R22.64] ;  /* 0x00000006160c7981 */ /* 0x000362000c1e1b00 */
[----:B------:R-:W-:Y:S01]  /*0d40*/  IADD3 R34, P0, PT, R34, 0x1, RZ ;  /* 0x0000000122227810 */ /* 0x000fe20007f1e0ff */
[----:B------:R-:W-:Y:S04]  /*0d50*/  BSSY B3, `(.L_x_110) ;  /* 0x000000e000037945 */ /* 0x000fe80003800000 */
[----:B------:R-:W-:Y:S01]  /*0d60*/  IMAD.X R32, RZ, RZ, R32, P0 ;  /* 0x000000ffff207224 */ /* 0x000fe200000e0620 */
[----:B0-----:R-:W-:-:S04]  /*0d70*/  ISETP.NE.U32.AND P0, PT, R34, UR4, PT ;  /* 0x0000000422007c0c */ /* 0x001fc8000bf05070 */
[----:B------:R-:W-:Y:S01]  /*0d80*/  ISETP.NE.AND.EX P1, PT, R32, UR5, PT, P0 ;  /* 0x0000000520007c0c */ /* 0x000fe2000bf25300 */
[----:B--2---:R-:W-:-:S08]  /*0d90*/  DMUL R14, R20, R14 ;  /* 0x0000000e140e7228 */ /* 0x004fd00000000000 */
[----:B-1-3--:R-:W-:-:S11]  /*0da0*/  DMUL R30, R14, R30 ;  /* 0x0000001e0e1e7228 */ /* 0x00afd60000000000 */
.L_x_111:
        /* <DEDUP_REMOVED lines=9> */
.L_x_110:
[----:B------:R-:W-:Y:S05]  /*0e40*/  @P1 BRA `(.L_x_112) ;  /* 0xfffffffc00ac1947 */ /* 0x000fea000383ffff */
[----:B------:R-:W-:Y:S05]  /*0e50*/  BSYNC B2 ;  /* 0x0000000000027941 */ /* 0x000fea0003800000 */
.L_x_109:
[----:B------:R-:W0:Y:S01]  /*0e60*/  LDCU.64 UR4, c[0x0][0x3e8] ;  /* 0x00007d00ff0477ac */ /* 0x000e220008000a00 */
[----:B------:R-:W-:-:S05]  /*0e70*/  IADD3 R24, P0, PT, R24, 0x1, RZ ;  /* 0x0000000118187810 */ /* 0x000fca0007f1e0ff */
[----:B------:R-:W-:Y:S01]  /*0e80*/  IMAD.X R33, RZ, RZ, R33, P0 ;  /* 0x000000ffff217224 */ /* 0x000fe200000e0621 */
[----:B0-----:R-:W-:-:S04]  /*0e90*/  ISETP.NE.U32.AND P0, PT, R24, UR4, PT ;  /* 0x0000000418007c0c */ /* 0x001fc8000bf05070 */
[----:B------:R-:W-:-:S13]  /*0ea0*/  ISETP.NE.AND.EX P0, PT, R33, UR5, PT, P0 ;  /* 0x0000000521007c0c */ /* 0x000fda000bf05300 */
[----:B------:R-:W-:Y:S05]  /*0eb0*/  @P0 BRA `(.L_x_113) ;  /* 0xfffffffc00080947 */ /* 0x000fea000383ffff */
.L_x_105:
[----:B------:R-:W-:Y:S05]  /*0ec0*/  BSYNC B0 ;  /* 0x0000000000007941 */ /* 0x000fea0003800000 */
.L_x_97:
[----:B------:R-:W-:Y:S05]  /*0ed0*/  BRA `(.L_x_114) ;  /* 0x0000000400f87947 */ /* 0x000fea0003800000 */
.L_x_96:
[----:B------:R-:W-:Y:S01]  /*0ee0*/  BSSY B0, `(.L_x_115) ;  /* 0x000003f000007945 */ /* 0x000fe20003800000 */
[----:B------:R-:W-:Y:S01]  /*0ef0*/  MOV R24, RZ ;  /* 0x000000ff00187202 */ /* 0x000fe20000000f00 */
[----:B------:R-:W-:-:S07]  /*0f00*/  IMAD.MOV.U32 R35, RZ, RZ, RZ ;  /* 0x000000ffff237224 */ /* 0x000fce00078e00ff */
.L_x_120:
[----:B------:R-:W0:Y:S01]  /*0f10*/  LDCU.64 UR4, c[0x0][0x3e8] ;  /* 0x00007d00ff0477ac */ /* 0x000e220008000a00 */
[----:B------:R-:W-:Y:S02]  /*0f20*/  IMAD.MOV.U32 R34, RZ, RZ, R24 ;  /* 0x000000ffff227224 */ /* 0x000fe400078e0018 */
[----:B------:R-:W-:Y:S01]  /*0f30*/  HFMA2 R37, -RZ, RZ, 0, 0 ;  /* 0x00000000ff257431 */ /* 0x000fe200000001ff */
[----:B------:R-:W-:Y:S01]  /*0f40*/  BSSY B2, `(.L_x_116) ;  /* 0x0000032000027945 */ /* 0x000fe20003800000 */
        /* <DEDUP_REMOVED lines=12> */
.L_x_119:
        /* <DEDUP_REMOVED lines=27> */
.L_x_118:
[----:B-----5:R-:W-:Y:S01]  /*11c0*/  DADD R14, R28, R12 ;  /* 0x000000001c0e7229 */ /* 0x020fe2000000000c */
[----:B------:R-:W-:Y:S09]  /*11d0*/  YIELD ;  /* 0x0000000000007946 */ /* 0x000ff20003800000 */
[----:B------:R-:W2:Y:S02]  /*11e0*/  ATOMG.E.CAS.64.STRONG.GPU PT, R14, [R30], R12, R14 ;  /* 0x0000000c1e0e73a9 */ /* 0x000ea400001ee50e */
[----:B--2---:R-:W-:Y:S01]  /*11f0*/  ISETP.NE.U32.AND P0, PT, R12, R14, PT ;  /* 0x0000000e0c00720c */ /* 0x004fe20003f05070 */
[----:B------:R-:W-:-:S03]  /*1200*/  IMAD.MOV.U32 R12, RZ, RZ, R14 ;  /* 0x000000ffff0c7224 */ /* 0x000fc600078e000e */
[-C--:B------:R-:W-:Y:S02]  /*1210*/  ISETP.NE.AND.EX P0, PT, R13, R15.reuse, PT, P0 ;  /* 0x0000000f0d00720c */ /* 0x080fe40003f05300 */
[----:B------:R-:W-:-:S11]  /*1220*/  MOV R13, R15 ;  /* 0x0000000f000d7202 */ /* 0x000fd60000000f00 */
[----:B------:R-:W-:Y:S05]  /*1230*/  @P0 BRA `(.L_x_118) ;  /* 0xfffffffc00e00947 */ /* 0x000fea000383ffff */
[----:B------:R-:W-:Y:S05]  /*1240*/  BSYNC B3 ;  /* 0x0000000000037941 */ /* 0x000fea0003800000 */
.L_x_117:
[----:B------:R-:W-:Y:S05]  /*1250*/  @P1 BRA `(.L_x_119) ;  /* 0xfffffffc006c1947 */ /* 0x000fea000383ffff */
[----:B------:R-:W-:Y:S05]  /*1260*/  BSYNC B2 ;  /* 0x0000000000027941 */ /* 0x000fea0003800000 */
.L_x_116:
[----:B------:R-:W0:Y:S01]  /*1270*/  LDCU.64 UR4, c[0x0][0x3e8] ;  /* 0x00007d00ff0477ac */ /* 0x000e220008000a00 */
[----:B------:R-:W-:-:S05]  /*1280*/  IADD3 R24, P0, PT, R24, 0x1, RZ ;  /* 0x0000000118187810 */ /* 0x000fca0007f1e0ff */
[----:B------:R-:W-:Y:S01]  /*1290*/  IMAD.X R35, RZ, RZ, R35, P0 ;  /* 0x000000ffff237224 */ /* 0x000fe200000e0623 */
[----:B0-----:R-:W-:-:S04]  /*12a0*/  ISETP.NE.U32.AND P0, PT, R24, UR4, PT ;  /* 0x0000000418007c0c */ /* 0x001fc8000bf05070 */
[----:B------:R-:W-:-:S13]  /*12b0*/  ISETP.NE.AND.EX P0, PT, R35, UR5, PT, P0 ;  /* 0x0000000523007c0c */ /* 0x000fda000bf05300 */
[----:B------:R-:W-:Y:S05]  /*12c0*/  @P0 BRA `(.L_x_120) ;  /* 0xfffffffc00100947 */ /* 0x000fea000383ffff */
[----:B------:R-:W-:Y:S05]  /*12d0*/  BSYNC B0 ;  /* 0x0000000000007941 */ /* 0x000fea0003800000 */
.L_x_115:
[----:B------:R-:W-:Y:S05]  /*12e0*/  BRA `(.L_x_114) ;  /* 0x0000000000f47947 */ /* 0x000fea0003800000 */
.L_x_95:
[----:B------:R-:W-:Y:S02]  /*12f0*/  IMAD.MOV.U32 R24, RZ, RZ, RZ ;  /* 0x000000ffff187224 */ /* 0x000fe400078e00ff */
[----:B------:R-:W-:-:S07]  /*1300*/  IMAD.MOV.U32 R35, RZ, RZ, RZ ;  /* 0x000000ffff237224 */ /* 0x000fce00078e00ff */
.L_x_125:
[----:B------:R-:W0:Y:S01]  /*1310*/  LDCU.64 UR4, c[0x0][0x3e8] ;  /* 0x00007d00ff0477ac */ /* 0x000e220008000a00 */
[----:B------:R-:W-:Y:S01]  /*1320*/  MOV R34, R24 ;  /* 0x0000001800227202 */ /* 0x000fe20000000f00 */
[----:B------:R-:W-:Y:S01]  /*1330*/  HFMA2 R37, -RZ, RZ, 0, 0 ;  /* 0x00000000ff257431 */ /* 0x000fe200000001ff */
[----:B------:R-:W-:Y:S01]  /*1340*/  IADD3 R24, P0, PT, R24, 0x1, RZ ;  /* 0x0000000118187810 */ /* 0x000fe20007f1e0ff */
[----:B------:R-:W1:Y:S01]  /*1350*/  LDCU.64 UR8, c[0x0][0x3b8] ;  /* 0x00007700ff0877ac */ /* 0x000e620008000a00 */
[----:B------:R-:W-:Y:S01]  /*1360*/  BSSY B0, `(.L_x_121) ;  /* 0x0000034000007945 */ /* 0x000fe20003800000 */
[----:B0----5:R-:W-:Y:S02]  /*1370*/  IMAD R5, R17, UR4, RZ ;  /* 0x0000000411057c24 */ /* 0x021fe4000f8e02ff */
[----:B------:R-:W-:-:S04]  /*1380*/  IMAD.WIDE.U32 R2, R16, UR4, R34 ;  /* 0x0000000410027c25 */ /* 0x000fc8000f8e0022 */
[----:B------:R-:W-:Y:S01]  /*1390*/  IMAD R5, R16, UR5, R5 ;  /* 0x0000000510057c24 */ /* 0x000fe2000f8e0205 */
[----:B-1----:R-:W-:Y:S01]  /*13a0*/  LEA R32, P1, R2, UR8, 0x3 ;  /* 0x0000000802207c11 */ /* 0x002fe2000f8218ff */
[----:B------:R-:W-:Y:S02]  /*13b0*/  IMAD R13, R19, UR4, RZ ;  /* 0x00000004130d7c24 */ /* 0x000fe4000f8e02ff */
[----:B------:R-:W-:-:S04]  /*13c0*/  IMAD.WIDE.U32 R26, R18, UR4, R34 ;  /* 0x00000004121a7c25 */ /* 0x000fc8000f8e0022 */
[----:B------:R-:W-:Y:S01]  /*13d0*/  IMAD.X R35, RZ, RZ, R35, P0 ;  /* 0x000000ffff237224 */ /* 0x000fe200000e0623 */
[----:B------:R-:W-:Y:S01]  /*13e0*/  ISETP.NE.U32.AND P0, PT, R24, UR4, PT ;  /* 0x0000000418007c0c */ /* 0x000fe2000bf05070 */
[----:B------:R-:W-:Y:S02]  /*13f0*/  IMAD.IADD R3, R5, 0x1, R3 ;  /* 0x0000000105037824 */ /* 0x000fe400078e0203 */
[----:B------:R-:W-:Y:S01]  /*1400*/  IMAD R13, R18, UR5, R13 ;  /* 0x00000005120d7c24 */ /* 0x000fe2000f8e020d */
[----:B------:R-:W-:Y:S01]  /*1410*/  ISETP.NE.AND.EX P0, PT, R35, UR5, PT, P0 ;  /* 0x0000000523007c0c */ /* 0x000fe2000bf05300 */
[----:B------:R-:W-:Y:S01]  /*1420*/  IMAD.MOV.U32 R34, RZ, RZ, RZ ;  /* 0x000000ffff227224 */ /* 0x000fe200078e00ff */
[----:B------:R-:W-:Y:S01]  /*1430*/  LEA.HI.X R33, R2, UR9, R3, 0x3, P1 ;  /* 0x0000000902217c11 */ /* 0x000fe200088f1c03 */
[----:B------:R-:W-:-:S10]  /*1440*/  IMAD.IADD R36, R13, 0x1, R27 ;  /* 0x000000010d247824 */ /* 0x000fd400078e021b */
.L_x_124:
        /* <DEDUP_REMOVED lines=8> */
[----:B-1----:R-:W-:-:S04]  /*14d0*/  LEA R14, P1, R2, UR8, 0x3 ;  /* 0x00000008020e7c11 */ /* 0x002fc8000f8218ff */
[----:B------:R-:W-:Y:S01]  /*14e0*/  IADD3 R5, PT, PT, R5, R3, RZ ;  /* 0x0000000305057210 */ /* 0x000fe20007ffe0ff */
[----:B------:R-:W-:Y:S02]  /*14f0*/  IMAD R3, R36, UR4, RZ ;  /* 0x0000000424037c24 */ /* 0x000fe4000f8e02ff */
[----:B------:R-:W-:Y:S01]  /*1500*/  IMAD.WIDE.U32 R12, R26, UR4, R12 ;  /* 0x000000041a0c7c25 */ /* 0x000fe2000f8e000c */
[----:B------:R-:W-:-:S03]  /*1510*/  LEA.HI.X R15, R2, UR9, R5, 0x3, P1 ;  /* 0x00000009020f7c11 */ /* 0x000fc600088f1c05 */
[----:B------:R-:W-:Y:S01]  /*1520*/  IMAD R3, R26, UR5, R3 ;  /* 0x000000051a037c24 */ /* 0x000fe2000f8e0203 */
[----:B------:R-:W-:Y:S02]  /*1530*/  LEA R30, P1, R12, UR10, 0x3 ;  /* 0x0000000a0c1e7c11 */ /* 0x000fe4000f8218ff */
[----:B------:R-:W3:Y:S01]  /*1540*/  LDG.E.64 R14, desc[UR6][R14.64] ;  /* 0x000000060e0e7981 */ /* 0x000ee2000c1e1b00 */
[----:B------:R-:W-:-:S05]  /*1550*/  IMAD.IADD R3, R13, 0x1, R3 ;  /* 0x000000010d037824 */ /* 0x000fca00078e0203 */
        /* <DEDUP_REMOVED lines=10> */
.L_x_123:
[----:B-----5:R-:W-:Y:S01]  /*1600*/  DADD R14, R28, R12 ;  /* 0x000000001c0e7229 */ /* 0x020fe2000000000c */
[----:B------:R-:W-:Y:S09]  /*1610*/  YIELD ;  /* 0x0000000000007946 */ /* 0x000ff20003800000 */
[----:B------:R-:W2:Y:S02]  /*1620*/  ATOMG.E.CAS.64.STRONG.GPU PT, R14, [R30], R12, R14 ;  /* 0x0000000c1e0e73a9 */ /* 0x000ea400001ee50e */
[----:B--2---:R-:W-:-:S02]  /*1630*/  ISETP.NE.U32.AND P2, PT, R12, R14, PT ;  /* 0x0000000e0c00720c */ /* 0x004fc40003f45070 */
[----:B------:R-:W-:Y:S02]  /*1640*/  MOV R12, R14 ;  /* 0x0000000e000c7202 */ /* 0x000fe40000000f00 */
[----:B------:R-:W-:Y:S01]  /*1650*/  ISETP.NE.AND.EX P2, PT, R13, R15, PT, P2 ;  /* 0x0000000f0d00720c */ /* 0x000fe20003f45320 */
[----:B------:R-:W-:-:S12]  /*1660*/  IMAD.MOV.U32 R13, RZ, RZ, R15 ;  /* 0x000000ffff0d7224 */ /* 0x000fd800078e000f */
[----:B------:R-:W-:Y:S05]  /*1670*/  @P2 BRA `(.L_x_123) ;  /* 0xfffffffc00e02947 */ /* 0x000fea000383ffff */
[----:B------:R-:W-:Y:S05]  /*1680*/  BSYNC B2 ;  /* 0x0000000000027941 */ /* 0x000fea0003800000 */
.L_x_122:
[----:B------:R-:W-:Y:S05]  /*1690*/  @P1 BRA `(.L_x_124) ;  /* 0xfffffffc006c1947 */ /* 0x000fea000383ffff */
[----:B------:R-:W-:Y:S05]  /*16a0*/  BSYNC B0 ;  /* 0x0000000000007941 */ /* 0x000fea0003800000 */
.L_x_121:
[----:B------:R-:W-:Y:S05]  /*16b0*/  @P0 BRA `(.L_x_125) ;  /* 0xfffffffc00140947 */ /* 0x000fea000383ffff */
.L_x_114:
[----:B------:R-:W-:Y:S05]  /*16c0*/  BSYNC B1 ;  /* 0x0000000000017941 */ /* 0x000fea0003800000 */
.L_x_94:
[----:B------:R-:W2:Y:S01]  /*16d0*/  LDG.E.64 R12, desc[UR6][R10.64+0x8] ;  /* 0x000008060a0c7981 */ /* 0x000ea2000c1e1b00 */
[----:B------:R-:W-:-:S05]  /*16e0*/  IADD3 R25, P0, PT, R25, 0x1, RZ ;  /* 0x0000000119197810 */ /* 0x000fca0007f1e0ff */
[----:B------:R-:W-:Y:S01]  /*16f0*/  IMAD.X R4, RZ, RZ, R4, P0 ;  /* 0x000000ffff047224 */ /* 0x000fe200000e0604 */
[----:B--2---:R-:W-:-:S04]  /*1700*/  ISETP.GE.U32.AND P0, PT, R25, R12, PT ;  /* 0x0000000c1900720c */ /* 0x004fc80003f06070 */
[----:B------:R-:W-:-:S13]  /*1710*/  ISETP.GE.U32.AND.EX P0, PT, R4, R13, PT, P0 ;  /* 0x0000000d0400720c */ /* 0x000fda0003f06100 */
[----:B------:R-:W-:Y:S05]  /*1720*/  @!P0 BRA `(.L_x_126) ;  /* 0xffffffec00788947 */ /* 0x000fea000383ffff */
[----:B------:R-:W-:Y:S05]  /*1730*/  EXIT ;  /* 0x000000000000794d */ /* 0x000fea0003800000 */
.L_x_127:
        /* <DEDUP_REMOVED lines=12> */
.L_x_134:


//--------------------- .nv.global.init           --------------------------
	.section	.nv.global.init,"aw",@progbits
.nv.global.init:
	.type		$str,@object
	.size		$str,(.L_0 - $str)
$str:
        /*0000*/ 	.byte	0x4d, 0x65, 0x6d, 0x6f, 0x72, 0x79, 0x20, 0x61, 0x6c, 0x6c, 0x6f, 0x63, 0x61, 0x74, 0x69, 0x6f
        /*0010*/ 	.byte	0x6e, 0x20, 0x66, 0x61, 0x69, 0x6c, 0x75, 0x72, 0x65, 0x20, 0x0a, 0x00
.L_0:


//--------------------- .nv.shared._Z30GPU_4loop_streams_ncm_2_part_2PmS_S_PdS0_S0_S0_mmmmmiiiiiiimmS0_Pb --------------------------
	.section	.nv.shared._Z30GPU_4loop_streams_ncm_2_part_2PmS_S_PdS0_S0_S0_mmmmmiiiiiiimmS0_Pb,"aw",@nobits
	.sectionflags	@""
	.align	16
	.zero		1024


//--------------------- .nv.shared.reserved.0     --------------------------
	.section	.nv.shared.reserved.0,"aw",@nobits
	.weak		__nv_reservedSMEM_offset_0_alias
	.size		__nv_reservedSMEM_offset_0_alias, 0, 64
	.other		__nv_reservedSMEM_offset_0_alias,@"STO_CUDA_RESERVED_SHARED STV_DEFAULT"
__nv_reservedSMEM_offset_0_alias:
	.zero		0
	.zero		64


//--------------------- .nv.shared._Z30GPU_4loop_streams_ncm_2_part_1PmS_S_PdS0_S0_S0_mmmmmiiiiiiimmS0_Pb --------------------------
	.section	.nv.shared._Z30GPU_4loop_streams_ncm_2_part_1PmS_S_PdS0_S0_S0_mmmmmiiiiiiimmS0_Pb,"aw",@nobits
	.sectionflags	@""
	.align	16
	.zero		1024


//--------------------- .nv.shared._Z17GPU_4loop_streamsPmS_S_PdS0_S0_S0_mmmmmiiiiiiimm --------------------------
	.section	.nv.shared._Z17GPU_4loop_streamsPmS_S_PdS0_S0_S0_mmmmmiiiiiiimm,"aw",@nobits
	.sectionflags	@""
	.align	16
	.zero		1024


//--------------------- .nv.shared._Z47contractionKernel_for_second_contraction_part_2PmS_S_S_S_S_PdS0_S0_S0_mmmmmiS0_Pi --------------------------
	.section	.nv.shared._Z47contractionKernel_for_second_contraction_part_2PmS_S_S_S_S_PdS0_S0_S0_mmmmmiS0_Pi,"aw",@nobits
	.sectionflags	@""
	.align	16
	.zero		1024


//--------------------- .nv.shared._Z47contractionKernel_for_second_contraction_part_1PmS_S_S_S_S_PdS0_S0_S0_mmmmmiS0_Pi --------------------------
	.section	.nv.shared._Z47contractionKernel_for_second_contraction_part_1PmS_S_S_S_S_PdS0_S0_S0_mmmmmiS0_Pi,"aw",@nobits
	.sectionflags	@""
	.align	16
	.zero		1024


//--------------------- .nv.shared._Z19contractionKernel_4PmS_S_S_S_S_PdS0_S0_S0_mmmmmiS0_ --------------------------
	.section	.nv.shared._Z19contractionKernel_4PmS_S_S_S_S_PdS0_S0_S0_mmmmmiS0_,"aw",@nobits
	.sectionflags	@""
	.align	16
	.zero		1024


//--------------------- .nv.shared._Z30GPU_5loop_contraction_kernel_0PmS_S_S_S_S_PdS0_S0_S0_mmmmmimmmmmm --------------------------
	.section	.nv.shared._Z30GPU_5loop_contraction_kernel_0PmS_S_S_S_S_PdS0_S0_S0_mmmmmimmmmmm,"aw",@nobits
	.sectionflags	@""
	.align	16
	.zero		1024


//--------------------- .nv.constant0._Z30GPU_4loop_streams_ncm_2_part_2PmS_S_PdS0_S0_S0_mmmmmiiiiiiimmS0_Pb --------------------------
	.section	.nv.constant0._Z30GPU_4loop_streams_ncm_2_part_2PmS_S_PdS0_S0_S0_mmmmmiiiiiiimmS0_Pb,"a",@progbits
	.sectionflags	@""
	.align	4
.nv.constant0._Z30GPU_4loop_streams_ncm_2_part_2PmS_S_PdS0_S0_S0_mmmmmiiiiiiimmS0_Pb:
	.zero		1056


//--------------------- .nv.constant0._Z30GPU_4loop_streams_ncm_2_part_1PmS_S_PdS0_S0_S0_mmmmmiiiiiiimmS0_Pb --------------------------
	.section	.nv.constant0._Z30GPU_4loop_streams_ncm_2_part_1PmS_S_PdS0_S0_S0_mmmmmiiiiiiimmS0_Pb,"a",@progbits
	.sectionflags	@""
	.align	4
.nv.constant0._Z30GPU_4loop_streams_ncm_2_part_1PmS_S_PdS0_S0_S0_mmmmmiiiiiiimmS0_Pb:
	.zero		1056


//--------------------- .nv.constant0._Z17GPU_4loop_streamsPmS_S_PdS0_S0_S0_mmmmmiiiiiiimm --------------------------
	.section	.nv.constant0._Z17GPU_4loop_streamsPmS_S_PdS0_S0_S0_mmmmmiiiiiiimm,"a",@progbits
	.sectionflags	@""
	.align	4
.nv.constant0._Z17GPU_4loop_streamsPmS_S_PdS0_S0_S0_mmmmmiiiiiiimm:
	.zero		1040


//--------------------- .nv.constant0._Z47contractionKernel_for_second_contraction_part_2PmS_S_S_S_S_PdS0_S0_S0_mmmmmiS0_Pi --------------------------
	.section	.nv.constant0._Z47contractionKernel_for_second_contraction_part_2PmS_S_S_S_S_PdS0_S0_S0_mmmmmiS0_Pi,"a",@progbits
	.sectionflags	@""
	.align	4
.nv.constant0._Z47contractionKernel_for_second_contraction_part_2PmS_S_S_S_S_PdS0_S0_S0_mmmmmiS0_Pi:
	.zero		1040


//--------------------- .nv.constant0._Z47contractionKernel_for_second_contraction_part_1PmS_S_S_S_S_PdS0_S0_S0_mmmmmiS0_Pi --------------------------
	.section	.nv.constant0._Z47contractionKernel_for_second_contraction_part_1PmS_S_S_S_S_PdS0_S0_S0_mmmmmiS0_Pi,"a",@progbits
	.sectionflags	@""
	.align	4
.nv.constant0._Z47contractionKernel_for_second_contraction_part_1PmS_S_S_S_S_PdS0_S0_S0_mmmmmiS0_Pi:
	.zero		1040


//--------------------- .nv.constant0._Z19contractionKernel_4PmS_S_S_S_S_PdS0_S0_S0_mmmmmiS0_ --------------------------
	.section	.nv.constant0._Z19contractionKernel_4PmS_S_S_S_S_PdS0_S0_S0_mmmmmiS0_,"a",@progbits
	.sectionflags	@""
	.align	4
.nv.constant0._Z19contractionKernel_4PmS_S_S_S_S_PdS0_S0_S0_mmmmmiS0_:
	.zero		1032


//--------------------- .nv.constant0._Z30GPU_5loop_contraction_kernel_0PmS_S_S_S_S_PdS0_S0_S0_mmmmmimmmmmm --------------------------
	.section	.nv.constant0._Z30GPU_5loop_contraction_kernel_0PmS_S_S_S_S_PdS0_S0_S0_mmmmmimmmmmm,"a",@progbits
	.sectionflags	@""
	.align	4
.nv.constant0._Z30GPU_5loop_contraction_kernel_0PmS_S_S_S_S_PdS0_S0_S0_mmmmmimmmmmm:
	.zero		1072


//--------------------- SYMBOLS --------------------------

	.type		.nv.reservedSmem.offset0,@object
	.size		.nv.reservedSmem.offset0,0x4
	.type		.nv.reservedSmem.cap,@object
	.size		.nv.reservedSmem.cap,0x4
	.type		vprintf,@function
